	.target	sm_100a

	.elftype	@"ET_EXEC"


//--------------------- .note.nv.tkinfo           --------------------------
	.section	.note.nv.tkinfo,"",@"SHT_NOTE"
	.sectionflags	@"SHF_NOTE_NV_TKINFO"
	.tkinfo
        /*0018*/ 	.word	0x00000002
        /*0030*/ 	.string	""
        /*0030*/ 	.string	"ptxas"
        /*0030*/ 	.string	"Cuda compilation tools, release 13.0, V13.0.88"
        /*0030*/ 	.string	"Build cuda_13.0.r13.0/compiler.36424714_0"
        /*0030*/ 	.string	"-arch sm_100a -m 64 "



//--------------------- .note.nv.cuinfo           --------------------------
	.section	.note.nv.cuinfo,"",@"SHT_NOTE"
	.sectionflags	@"SHF_NOTE_NV_CUINFO"
        /*0018*/ 	.short	0x0002
        /*001a*/ 	.short	0x0064
        /*001c*/ 	.short	0x0082
	.zero		2


//--------------------- .nv.info                  --------------------------
	.section	.nv.info,"",@"SHT_CUDA_INFO"
	.align	4


	//----- nvinfo : EIATTR_REGCOUNT
	.align		4
        /*0000*/ 	.byte	0x04, 0x2f
        /*0002*/ 	.short	(.L_29 - .L_28)
	.align		4
.L_28:
        /*0004*/ 	.word	index@(_ZN17fastertransformer20add_bias_temperatureI7__half2EEvPT_PKS2_iiiif)
        /*0008*/ 	.word	0x00000018


	//----- nvinfo : EIATTR_FRAME_SIZE
	.align		4
.L_29:
        /*000c*/ 	.byte	0x04, 0x11
        /*000e*/ 	.short	(.L_31 - .L_30)
	.align		4
.L_30:
        /*0010*/ 	.word	index@(_ZN17fastertransformer20add_bias_temperatureI7__half2EEvPT_PKS2_iiiif)
        /*0014*/ 	.word	0x00000000


	//----- nvinfo : EIATTR_REGCOUNT
	.align		4
.L_31:
        /*0018*/ 	.byte	0x04, 0x2f
        /*001a*/ 	.short	(.L_33 - .L_32)
	.align		4
.L_32:
        /*001c*/ 	.word	index@(_ZN17fastertransformer20add_bias_temperatureIfEEvPT_PKS1_iiiif)
        /*0020*/ 	.word	0x00000010


	//----- nvinfo : EIATTR_FRAME_SIZE
	.align		4
.L_33:
        /*0024*/ 	.byte	0x04, 0x11
        /*0026*/ 	.short	(.L_35 - .L_34)
	.align		4
.L_34:
        /*0028*/ 	.word	index@(_ZN17fastertransformer20add_bias_temperatureIfEEvPT_PKS1_iiiif)
        /*002c*/ 	.word	0x00000000


	//----- nvinfo : EIATTR_REGCOUNT
	.align		4
.L_35:
        /*0030*/ 	.byte	0x04, 0x2f
        /*0032*/ 	.short	(.L_37 - .L_36)
	.align		4
.L_36:
        /*0034*/ 	.word	index@(_ZN17fastertransformer24apply_repetition_penaltyIfLb0EEEvPT_iiiiiPKiS4_S4_S4_if)
        /*0038*/ 	.word	0x00000020


	//----- nvinfo : EIATTR_FRAME_SIZE
	.align		4
.L_37:
        /*003c*/ 	.byte	0x04, 0x11
        /*003e*/ 	.short	(.L_39 - .L_38)
	.align		4
.L_38:
        /*0040*/ 	.word	index@(_ZN17fastertransformer24apply_repetition_penaltyIfLb0EEEvPT_iiiiiPKiS4_S4_S4_if)
        /*0044*/ 	.word	0x00000000


	//----- nvinfo : EIATTR_REGCOUNT
	.align		4
.L_39:
        /*0048*/ 	.byte	0x04, 0x2f
        /*004a*/ 	.short	(.L_41 - .L_40)
	.align		4
.L_40:
        /*004c*/ 	.word	index@(_ZN17fastertransformer24apply_repetition_penaltyIfLb1EEEvPT_iiiiiPKiS4_S4_S4_if)
        /*0050*/ 	.word	0x00000020


	//----- nvinfo : EIATTR_FRAME_SIZE
	.align		4
.L_41:
        /*0054*/ 	.byte	0x04, 0x11
        /*0056*/ 	.short	(.L_43 - .L_42)
	.align		4
.L_42:
        /*0058*/ 	.word	index@(_ZN17fastertransformer24apply_repetition_penaltyIfLb1EEEvPT_iiiiiPKiS4_S4_S4_if)
        /*005c*/ 	.word	0x00000000


	//----- nvinfo : EIATTR_REGCOUNT
	.align		4
.L_43:
        /*0060*/ 	.byte	0x04, 0x2f
        /*0062*/ 	.short	(.L_45 - .L_44)
	.align		4
.L_44:
        /*0064*/ 	.word	index@(_ZN17fastertransformer24apply_min_length_penaltyIfEEvPT_iPKiS4_iii)
        /*0068*/ 	.word	0x0000000c


	//----- nvinfo : EIATTR_FRAME_SIZE
	.align		4
.L_45:
        /*006c*/ 	.byte	0x04, 0x11
        /*006e*/ 	.short	(.L_47 - .L_46)
	.align		4
.L_46:
        /*0070*/ 	.word	index@(_ZN17fastertransformer24apply_min_length_penaltyIfEEvPT_iPKiS4_iii)
        /*0074*/ 	.word	0x00000000


	//----- nvinfo : EIATTR_REGCOUNT
	.align		4
.L_47:
        /*0078*/ 	.byte	0x04, 0x2f
        /*007a*/ 	.short	(.L_49 - .L_48)
	.align		4
.L_48:
        /*007c*/ 	.word	index@(_ZN17fastertransformer20add_bias_temperatureI6__halfEEvPT_PKS2_iiiif)
        /*0080*/ 	.word	0x0000000e


	//----- nvinfo : EIATTR_FRAME_SIZE
	.align		4
.L_49:
        /*0084*/ 	.byte	0x04, 0x11
        /*0086*/ 	.short	(.L_51 - .L_50)
	.align		4
.L_50:
        /*0088*/ 	.word	index@(_ZN17fastertransformer20add_bias_temperatureI6__halfEEvPT_PKS2_iiiif)
        /*008c*/ 	.word	0x00000000


	//----- nvinfo : EIATTR_REGCOUNT
	.align		4
.L_51:
        /*0090*/ 	.byte	0x04, 0x2f
        /*0092*/ 	.short	(.L_53 - .L_52)
	.align		4
.L_52:
        /*0094*/ 	.word	index@(_ZN17fastertransformer24apply_repetition_penaltyI6__halfLb0EEEvPT_iiiiiPKiS5_S5_S5_if)
        /*0098*/ 	.word	0x0000001e


	//----- nvinfo : EIATTR_FRAME_SIZE
	.align		4
.L_53:
        /*009c*/ 	.byte	0x04, 0x11
        /*009e*/ 	.short	(.L_55 - .L_54)
	.align		4
.L_54:
        /*00a0*/ 	.word	index@(_ZN17fastertransformer24apply_repetition_penaltyI6__halfLb0EEEvPT_iiiiiPKiS5_S5_S5_if)
        /*00a4*/ 	.word	0x00000000


	//----- nvinfo : EIATTR_REGCOUNT
	.align		4
.L_55:
        /*00a8*/ 	.byte	0x04, 0x2f
        /*00aa*/ 	.short	(.L_57 - .L_56)
	.align		4
.L_56:
        /*00ac*/ 	.word	index@(_ZN17fastertransformer24apply_repetition_penaltyI6__halfLb1EEEvPT_iiiiiPKiS5_S5_S5_if)
        /*00b0*/ 	.word	0x00000020


	//----- nvinfo : EIATTR_FRAME_SIZE
	.align		4
.L_57:
        /*00b4*/ 	.byte	0x04, 0x11
        /*00b6*/ 	.short	(.L_59 - .L_58)
	.align		4
.L_58:
        /*00b8*/ 	.word	index@(_ZN17fastertransformer24apply_repetition_penaltyI6__halfLb1EEEvPT_iiiiiPKiS5_S5_S5_if)
        /*00bc*/ 	.word	0x00000000


	//----- nvinfo : EIATTR_REGCOUNT
	.align		4
.L_59:
        /*00c0*/ 	.byte	0x04, 0x2f
        /*00c2*/ 	.short	(.L_61 - .L_60)
	.align		4
.L_60:
        /*00c4*/ 	.word	index@(_ZN17fastertransformer24apply_min_length_penaltyI6__halfEEvPT_iPKiS5_iii)
        /*00c8*/ 	.word	0x0000000b


	//----- nvinfo : EIATTR_FRAME_SIZE
	.align		4
.L_61:
        /*00cc*/ 	.byte	0x04, 0x11
        /*00ce*/ 	.short	(.L_63 - .L_62)
	.align		4
.L_62:
        /*00d0*/ 	.word	index@(_ZN17fastertransformer24apply_min_length_penaltyI6__halfEEvPT_iPKiS5_iii)
        /*00d4*/ 	.word	0x00000000


	//----- nvinfo : EIATTR_MIN_STACK_SIZE
	.align		4
.L_63:
        /*00d8*/ 	.byte	0x04, 0x12
        /*00da*/ 	.short	(.L_65 - .L_64)
	.align		4
.L_64:
        /*00dc*/ 	.word	index@(_ZN17fastertransformer24apply_min_length_penaltyI6__halfEEvPT_iPKiS5_iii)
        /*00e0*/ 	.word	0x00000000


	//----- nvinfo : EIATTR_MIN_STACK_SIZE
	.align		4
.L_65:
        /*00e4*/ 	.byte	0x04, 0x12
        /*00e6*/ 	.short	(.L_67 - .L_66)
	.align		4
.L_66:
        /*00e8*/ 	.word	index@(_ZN17fastertransformer24apply_repetition_penaltyI6__halfLb1EEEvPT_iiiiiPKiS5_S5_S5_if)
        /*00ec*/ 	.word	0x00000000


	//----- nvinfo : EIATTR_MIN_STACK_SIZE
	.align		4
.L_67:
        /*00f0*/ 	.byte	0x04, 0x12
        /*00f2*/ 	.short	(.L_69 - .L_68)
	.align		4
.L_68:
        /*00f4*/ 	.word	index@(_ZN17fastertransformer24apply_repetition_penaltyI6__halfLb0EEEvPT_iiiiiPKiS5_S5_S5_if)
        /*00f8*/ 	.word	0x00000000


	//----- nvinfo : EIATTR_MIN_STACK_SIZE
	.align		4
.L_69:
        /*00fc*/ 	.byte	0x04, 0x12
        /*00fe*/ 	.short	(.L_71 - .L_70)
	.align		4
.L_70:
        /*0100*/ 	.word	index@(_ZN17fastertransformer20add_bias_temperatureI6__halfEEvPT_PKS2_iiiif)
        /*0104*/ 	.word	0x00000000


	//----- nvinfo : EIATTR_MIN_STACK_SIZE
	.align		4
.L_71:
        /*0108*/ 	.byte	0x04, 0x12
        /*010a*/ 	.short	(.L_73 - .L_72)
	.align		4
.L_72:
        /*010c*/ 	.word	index@(_ZN17fastertransformer24apply_min_length_penaltyIfEEvPT_iPKiS4_iii)
        /*0110*/ 	.word	0x00000000


	//----- nvinfo : EIATTR_MIN_STACK_SIZE
	.align		4
.L_73:
        /*0114*/ 	.byte	0x04, 0x12
        /*0116*/ 	.short	(.L_75 - .L_74)
	.align		4
.L_74:
        /*0118*/ 	.word	index@(_ZN17fastertransformer24apply_repetition_penaltyIfLb1EEEvPT_iiiiiPKiS4_S4_S4_if)
        /*011c*/ 	.word	0x00000000


	//----- nvinfo : EIATTR_MIN_STACK_SIZE
	.align		4
.L_75:
        /*0120*/ 	.byte	0x04, 0x12
        /*0122*/ 	.short	(.L_77 - .L_76)
	.align		4
.L_76:
        /*0124*/ 	.word	index@(_ZN17fastertransformer24apply_repetition_penaltyIfLb0EEEvPT_iiiiiPKiS4_S4_S4_if)
        /*0128*/ 	.word	0x00000000


	//----- nvinfo : EIATTR_MIN_STACK_SIZE
	.align		4
.L_77:
        /*012c*/ 	.byte	0x04, 0x12
        /*012e*/ 	.short	(.L_79 - .L_78)
	.align		4
.L_78:
        /*0130*/ 	.word	index@(_ZN17fastertransformer20add_bias_temperatureIfEEvPT_PKS1_iiiif)
        /*0134*/ 	.word	0x00000000


	//----- nvinfo : EIATTR_MIN_STACK_SIZE
	.align		4
.L_79:
        /*0138*/ 	.byte	0x04, 0x12
        /*013a*/ 	.short	(.L_81 - .L_80)
	.align		4
.L_80:
        /*013c*/ 	.word	index@(_ZN17fastertransformer20add_bias_temperatureI7__half2EEvPT_PKS2_iiiif)
        /*0140*/ 	.word	0x00000000
.L_81:


//--------------------- .nv.compat                --------------------------
	.section	.nv.compat,"",@"SHT_CUDA_COMPAT_INFO"
	.align	4
        /*0000*/ 	.byte	0x02, 0x09, 0x01, 0x00, 0x02, 0x02, 0x01, 0x00, 0x02, 0x05, 0x05, 0x00, 0x03, 0x07, 0x01, 0x01
        /*0010*/ 	.byte	0x02, 0x03, 0x00, 0x00, 0x02, 0x06, 0x01, 0x00, 0x04, 0x0b, 0x08, 0x00, 0x09, 0x00, 0x00, 0x00
        /*0020*/ 	.byte	0x00, 0x00, 0x00, 0x00


//--------------------- .nv.info._ZN17fastertransformer24apply_min_length_penaltyI6__halfEEvPT_iPKiS5_iii --------------------------
	.section	.nv.info._ZN17fastertransformer24apply_min_length_penaltyI6__halfEEvPT_iPKiS5_iii,"",@"SHT_CUDA_INFO"
	.sectionflags	@""
	.align	4


	//----- nvinfo : EIATTR_CUDA_API_VERSION
	.align		4
        /*0000*/ 	.byte	0x04, 0x37
        /*0002*/ 	.short	(.L_83 - .L_82)
.L_82:
        /*0004*/ 	.word	0x00000082


	//----- nvinfo : EIATTR_KPARAM_INFO
	.align		4
.L_83:
        /*0008*/ 	.byte	0x04, 0x17
        /*000a*/ 	.short	(.L_85 - .L_84)
.L_84:
        /*000c*/ 	.word	0x00000000
        /*0010*/ 	.short	0x0006
        /*0012*/ 	.short	0x0028
        /*0014*/ 	.byte	0x00, 0xf0, 0x11, 0x00


	//----- nvinfo : EIATTR_KPARAM_INFO
	.align		4
.L_85:
        /*0018*/ 	.byte	0x04, 0x17
        /*001a*/ 	.short	(.L_87 - .L_86)
.L_86:
        /*001c*/ 	.word	0x00000000
        /*0020*/ 	.short	0x0005
        /*0022*/ 	.short	0x0024
        /*0024*/ 	.byte	0x00, 0xf0, 0x11, 0x00


	//----- nvinfo : EIATTR_KPARAM_INFO
	.align		4
.L_87:
        /*0028*/ 	.byte	0x04, 0x17
        /*002a*/ 	.short	(.L_89 - .L_88)
.L_88:
        /*002c*/ 	.word	0x00000000
        /*0030*/ 	.short	0x0004
        /*0032*/ 	.short	0x0020
        /*0034*/ 	.byte	0x00, 0xf0, 0x11, 0x00


	//----- nvinfo : EIATTR_KPARAM_INFO
	.align		4
.L_89:
        /*0038*/ 	.byte	0x04, 0x17
        /*003a*/ 	.short	(.L_91 - .L_90)
.L_90:
        /*003c*/ 	.word	0x00000000
        /*0040*/ 	.short	0x0003
        /*0042*/ 	.short	0x0018
        /*0044*/ 	.byte	0x00, 0xf5, 0x21, 0x00


	//----- nvinfo : EIATTR_KPARAM_INFO
	.align		4
.L_91:
        /*0048*/ 	.byte	0x04, 0x17
        /*004a*/ 	.short	(.L_93 - .L_92)
.L_92:
        /*004c*/ 	.word	0x00000000
        /*0050*/ 	.short	0x0002
        /*0052*/ 	.short	0x0010
        /*0054*/ 	.byte	0x00, 0xf5, 0x21, 0x00


	//----- nvinfo : EIATTR_KPARAM_INFO
	.align		4
.L_93:
        /*0058*/ 	.byte	0x04, 0x17
        /*005a*/ 	.short	(.L_95 - .L_94)
.L_94:
        /*005c*/ 	.word	0x00000000
        /*0060*/ 	.short	0x0001
        /*0062*/ 	.short	0x0008
        /*0064*/ 	.byte	0x00, 0xf0, 0x11, 0x00


	//----- nvinfo : EIATTR_KPARAM_INFO
	.align		4
.L_95:
        /*0068*/ 	.byte	0x04, 0x17
        /*006a*/ 	.short	(.L_97 - .L_96)
.L_96:
        /*006c*/ 	.word	0x00000000
        /*0070*/ 	.short	0x0000
        /*0072*/ 	.short	0x0000
        /*0074*/ 	.byte	0x00, 0xf5, 0x21, 0x00


	//----- nvinfo : EIATTR_SPARSE_MMA_MASK
	.align		4
.L_97:
        /*0078*/ 	.byte	0x03, 0x50
        /*007a*/ 	.short	0x0000


	//----- nvinfo : EIATTR_MAXREG_COUNT
	.align		4
        /*007c*/ 	.byte	0x03, 0x1b
        /*007e*/ 	.short	0x00ff


	//----- nvinfo : EIATTR_MERCURY_ISA_VERSION
	.align		4
        /*0080*/ 	.byte	0x03, 0x5f
        /*0082*/ 	.short	0x0101


	//----- nvinfo : EIATTR_VRC_CTA_INIT_COUNT
	.align		4
        /*0084*/ 	.byte	0x02, 0x4a
	.zero		1
	.zero		1


	//----- nvinfo : EIATTR_EXIT_INSTR_OFFSETS
	.align		4
        /*0088*/ 	.byte	0x04, 0x1c
        /*008a*/ 	.short	(.L_99 - .L_98)


	//   ....[0]....
.L_98:
        /*008c*/ 	.word	0x000000d0


	//   ....[1]....
        /*0090*/ 	.word	0x00000300


	//----- nvinfo : EIATTR_CBANK_PARAM_SIZE
	.align		4
.L_99:
        /*0094*/ 	.byte	0x03, 0x19
        /*0096*/ 	.short	0x002c


	//----- nvinfo : EIATTR_PARAM_CBANK
	.align		4
        /*0098*/ 	.byte	0x04, 0x0a
        /*009a*/ 	.short	(.L_101 - .L_100)
	.align		4
.L_100:
        /*009c*/ 	.word	index@(.nv.constant0._ZN17fastertransformer24apply_min_length_penaltyI6__halfEEvPT_iPKiS5_iii)
        /*00a0*/ 	.short	0x0380
        /*00a2*/ 	.short	0x002c


	//----- nvinfo : EIATTR_SW_WAR
	.align		4
.L_101:
        /*00a4*/ 	.byte	0x04, 0x36
        /*00a6*/ 	.short	(.L_103 - .L_102)
.L_102:
        /*00a8*/ 	.word	0x00000008
.L_103:


//--------------------- .nv.info._ZN17fastertransformer24apply_repetition_penaltyI6__halfLb1EEEvPT_iiiiiPKiS5_S5_S5_if --------------------------
	.section	.nv.info._ZN17fastertransformer24apply_repetition_penaltyI6__halfLb1EEEvPT_iiiiiPKiS5_S5_S5_if,"",@"SHT_CUDA_INFO"
	.sectionflags	@""
	.align	4


	//----- nvinfo : EIATTR_CUDA_API_VERSION
	.align		4
        /*0000*/ 	.byte	0x04, 0x37
        /*0002*/ 	.short	(.L_105 - .L_104)
.L_104:
        /*0004*/ 	.word	0x00000082


	//----- nvinfo : EIATTR_KPARAM_INFO
	.align		4
.L_105:
        /*0008*/ 	.byte	0x04, 0x17
        /*000a*/ 	.short	(.L_107 - .L_106)
.L_106:
        /*000c*/ 	.word	0x00000000
        /*0010*/ 	.short	0x000b
        /*0012*/ 	.short	0x0044
        /*0014*/ 	.byte	0x00, 0xf0, 0x11, 0x00


	//----- nvinfo : EIATTR_KPARAM_INFO
	.align		4
.L_107:
        /*0018*/ 	.byte	0x04, 0x17
        /*001a*/ 	.short	(.L_109 - .L_108)
.L_108:
        /*001c*/ 	.word	0x00000000
        /*0020*/ 	.short	0x000a
        /*0022*/ 	.short	0x0040
        /*0024*/ 	.byte	0x00, 0xf0, 0x11, 0x00


	//----- nvinfo : EIATTR_KPARAM_INFO
	.align		4
.L_109:
        /*0028*/ 	.byte	0x04, 0x17
        /*002a*/ 	.short	(.L_111 - .L_110)
.L_110:
        /*002c*/ 	.word	0x00000000
        /*0030*/ 	.short	0x0009
        /*0032*/ 	.short	0x0038
        /*0034*/ 	.byte	0x00, 0xf5, 0x21, 0x00


	//----- nvinfo : EIATTR_KPARAM_INFO
	.align		4
.L_111:
        /*0038*/ 	.byte	0x04, 0x17
        /*003a*/ 	.short	(.L_113 - .L_112)
.L_112:
        /*003c*/ 	.word	0x00000000
        /*0040*/ 	.short	0x0008
        /*0042*/ 	.short	0x0030
        /*0044*/ 	.byte	0x00, 0xf5, 0x21, 0x00


	//----- nvinfo : EIATTR_KPARAM_INFO
	.align		4
.L_113:
        /*0048*/ 	.byte	0x04, 0x17
        /*004a*/ 	.short	(.L_115 - .L_114)
.L_114:
        /*004c*/ 	.word	0x00000000
        /*0050*/ 	.short	0x0007
        /*0052*/ 	.short	0x0028
        /*0054*/ 	.byte	0x00, 0xf5, 0x21, 0x00


	//----- nvinfo : EIATTR_KPARAM_INFO
	.align		4
.L_115:
        /*0058*/ 	.byte	0x04, 0x17
        /*005a*/ 	.short	(.L_117 - .L_116)
.L_116:
        /*005c*/ 	.word	0x00000000
        /*0060*/ 	.short	0x0006
        /*0062*/ 	.short	0x0020
        /*0064*/ 	.byte	0x00, 0xf5, 0x21, 0x00


	//----- nvinfo : EIATTR_KPARAM_INFO
	.align		4
.L_117:
        /*0068*/ 	.byte	0x04, 0x17
        /*006a*/ 	.short	(.L_119 - .L_118)
.L_118:
        /*006c*/ 	.word	0x00000000
        /*0070*/ 	.short	0x0005
        /*0072*/ 	.short	0x0018
        /*0074*/ 	.byte	0x00, 0xf0, 0x11, 0x00


	//----- nvinfo : EIATTR_KPARAM_INFO
	.align		4
.L_119:
        /*0078*/ 	.byte	0x04, 0x17
        /*007a*/ 	.short	(.L_121 - .L_120)
.L_120:
        /*007c*/ 	.word	0x00000000
        /*0080*/ 	.short	0x0004
        /*0082*/ 	.short	0x0014
        /*0084*/ 	.byte	0x00, 0xf0, 0x11, 0x00


	//----- nvinfo : EIATTR_KPARAM_INFO
	.align		4
.L_121:
        /*0088*/ 	.byte	0x04, 0x17
        /*008a*/ 	.short	(.L_123 - .L_122)
.L_122:
        /*008c*/ 	.word	0x00000000
        /*0090*/ 	.short	0x0003
        /*0092*/ 	.short	0x0010
        /*0094*/ 	.byte	0x00, 0xf0, 0x11, 0x00


	//----- nvinfo : EIATTR_KPARAM_INFO
	.align		4
.L_123:
        /*0098*/ 	.byte	0x04, 0x17
        /*009a*/ 	.short	(.L_125 - .L_124)
.L_124:
        /*009c*/ 	.word	0x00000000
        /*00a0*/ 	.short	0x0002
        /*00a2*/ 	.short	0x000c
        /*00a4*/ 	.byte	0x00, 0xf0, 0x11, 0x00


	//----- nvinfo : EIATTR_KPARAM_INFO
	.align		4
.L_125:
        /*00a8*/ 	.byte	0x04, 0x17
        /*00aa*/ 	.short	(.L_127 - .L_126)
.L_126:
        /*00ac*/ 	.word	0x00000000
        /*00b0*/ 	.short	0x0001
        /*00b2*/ 	.short	0x0008
        /*00b4*/ 	.byte	0x00, 0xf0, 0x11, 0x00


	//----- nvinfo : EIATTR_KPARAM_INFO
	.align		4
.L_127:
        /*00b8*/ 	.byte	0x04, 0x17
        /*00ba*/ 	.short	(.L_129 - .L_128)
.L_128:
        /*00bc*/ 	.word	0x00000000
        /*00c0*/ 	.short	0x0000
        /*00c2*/ 	.short	0x0000
        /*00c4*/ 	.byte	0x00, 0xf5, 0x21, 0x00


	//----- nvinfo : EIATTR_SPARSE_MMA_MASK
	.align		4
.L_129:
        /*00c8*/ 	.byte	0x03, 0x50
        /*00ca*/ 	.short	0x0000


	//----- nvinfo : EIATTR_MAXREG_COUNT
	.align		4
        /*00cc*/ 	.byte	0x03, 0x1b
        /*00ce*/ 	.short	0x00ff


	//----- nvinfo : EIATTR_NUM_BARRIERS
	.align		4
        /*00d0*/ 	.byte	0x02, 0x4c
        /*00d2*/ 	.byte	0x01
	.zero		1


	//----- nvinfo : EIATTR_EXTERNS
	.align		4
        /*00d4*/ 	.byte	0x04, 0x0f
        /*00d6*/ 	.short	(.L_131 - .L_130)


	//   ....[0]....
	.align		4
.L_130:
        /*00d8*/ 	.word	index@(__assertfail)


	//----- nvinfo : EIATTR_MERCURY_ISA_VERSION
	.align		4
.L_131:
        /*00dc*/ 	.byte	0x03, 0x5f
        /*00de*/ 	.short	0x0101


	//----- nvinfo : EIATTR_VRC_CTA_INIT_COUNT
	.align		4
        /*00e0*/ 	.byte	0x02, 0x4a
	.zero		1
	.zero		1


	//----- nvinfo : EIATTR_SYSCALL_OFFSETS
	.align		4
        /*00e4*/ 	.byte	0x04, 0x46
        /*00e6*/ 	.short	(.L_133 - .L_132)


	//   ....[0]....
.L_132:
        /*00e8*/ 	.word	0x00000140


	//----- nvinfo : EIATTR_EXIT_INSTR_OFFSETS
	.align		4
.L_133:
        /*00ec*/ 	.byte	0x04, 0x1c
        /*00ee*/ 	.short	(.L_135 - .L_134)


	//   ....[0]....
.L_134:
        /*00f0*/ 	.word	0x000011b0


	//   ....[1]....
        /*00f4*/ 	.word	0x000012f0


	//----- nvinfo : EIATTR_CRS_STACK_SIZE
	.align		4
.L_135:
        /*00f8*/ 	.byte	0x04, 0x1e
        /*00fa*/ 	.short	(.L_137 - .L_136)
.L_136:
        /*00fc*/ 	.word	0x00000000


	//----- nvinfo : EIATTR_CBANK_PARAM_SIZE
	.align		4
.L_137:
        /*0100*/ 	.byte	0x03, 0x19
        /*0102*/ 	.short	0x0048


	//----- nvinfo : EIATTR_PARAM_CBANK
	.align		4
        /*0104*/ 	.byte	0x04, 0x0a
        /*0106*/ 	.short	(.L_139 - .L_138)
	.align		4
.L_138:
        /*0108*/ 	.word	index@(.nv.constant0._ZN17fastertransformer24apply_repetition_penaltyI6__halfLb1EEEvPT_iiiiiPKiS5_S5_S5_if)
        /*010c*/ 	.short	0x0380
        /*010e*/ 	.short	0x0048


	//----- nvinfo : EIATTR_SW_WAR
	.align		4
.L_139:
        /*0110*/ 	.byte	0x04, 0x36
        /*0112*/ 	.short	(.L_141 - .L_140)
.L_140:
        /*0114*/ 	.word	0x00000008
.L_141:


//--------------------- .nv.info._ZN17fastertransformer24apply_repetition_penaltyI6__halfLb0EEEvPT_iiiiiPKiS5_S5_S5_if --------------------------
	.section	.nv.info._ZN17fastertransformer24apply_repetition_penaltyI6__halfLb0EEEvPT_iiiiiPKiS5_S5_S5_if,"",@"SHT_CUDA_INFO"
	.sectionflags	@""
	.align	4


	//----- nvinfo : EIATTR_CUDA_API_VERSION
	.align		4
        /*0000*/ 	.byte	0x04, 0x37
        /*0002*/ 	.short	(.L_143 - .L_142)
.L_142:
        /*0004*/ 	.word	0x00000082


	//----- nvinfo : EIATTR_KPARAM_INFO
	.align		4
.L_143:
        /*0008*/ 	.byte	0x04, 0x17
        /*000a*/ 	.short	(.L_145 - .L_144)
.L_144:
        /*000c*/ 	.word	0x00000000
        /*0010*/ 	.short	0x000b
        /*0012*/ 	.short	0x0044
        /*0014*/ 	.byte	0x00, 0xf0, 0x11, 0x00


	//----- nvinfo : EIATTR_KPARAM_INFO
	.align		4
.L_145:
        /*0018*/ 	.byte	0x04, 0x17
        /*001a*/ 	.short	(.L_147 - .L_146)
.L_146:
        /*001c*/ 	.word	0x00000000
        /*0020*/ 	.short	0x000a
        /*0022*/ 	.short	0x0040
        /*0024*/ 	.byte	0x00, 0xf0, 0x11, 0x00


	//----- nvinfo : EIATTR_KPARAM_INFO
	.align		4
.L_147:
        /*0028*/ 	.byte	0x04, 0x17
        /*002a*/ 	.short	(.L_149 - .L_148)
.L_148:
        /*002c*/ 	.word	0x00000000
        /*0030*/ 	.short	0x0009
        /*0032*/ 	.short	0x0038
        /*0034*/ 	.byte	0x00, 0xf5, 0x21, 0x00


	//----- nvinfo : EIATTR_KPARAM_INFO
	.align		4
.L_149:
        /*0038*/ 	.byte	0x04, 0x17
        /*003a*/ 	.short	(.L_151 - .L_150)
.L_150:
        /*003c*/ 	.word	0x00000000
        /*0040*/ 	.short	0x0008
        /*0042*/ 	.short	0x0030
        /*0044*/ 	.byte	0x00, 0xf5, 0x21, 0x00


	//----- nvinfo : EIATTR_KPARAM_INFO
	.align		4
.L_151:
        /*0048*/ 	.byte	0x04, 0x17
        /*004a*/ 	.short	(.L_153 - .L_152)
.L_152:
        /*004c*/ 	.word	0x00000000
        /*0050*/ 	.short	0x0007
        /*0052*/ 	.short	0x0028
        /*0054*/ 	.byte	0x00, 0xf5, 0x21, 0x00


	//----- nvinfo : EIATTR_KPARAM_INFO
	.align		4
.L_153:
        /*0058*/ 	.byte	0x04, 0x17
        /*005a*/ 	.short	(.L_155 - .L_154)
.L_154:
        /*005c*/ 	.word	0x00000000
        /*0060*/ 	.short	0x0006
        /*0062*/ 	.short	0x0020
        /*0064*/ 	.byte	0x00, 0xf5, 0x21, 0x00


	//----- nvinfo : EIATTR_KPARAM_INFO
	.align		4
.L_155:
        /*0068*/ 	.byte	0x04, 0x17
        /*006a*/ 	.short	(.L_157 - .L_156)
.L_156:
        /*006c*/ 	.word	0x00000000
        /*0070*/ 	.short	0x0005
        /*0072*/ 	.short	0x0018
        /*0074*/ 	.byte	0x00, 0xf0, 0x11, 0x00


	//----- nvinfo : EIATTR_KPARAM_INFO
	.align		4
.L_157:
        /*0078*/ 	.byte	0x04, 0x17
        /*007a*/ 	.short	(.L_159 - .L_158)
.L_158:
        /*007c*/ 	.word	0x00000000
        /*0080*/ 	.short	0x0004
        /*0082*/ 	.short	0x0014
        /*0084*/ 	.byte	0x00, 0xf0, 0x11, 0x00


	//----- nvinfo : EIATTR_KPARAM_INFO
	.align		4
.L_159:
        /*0088*/ 	.byte	0x04, 0x17
        /*008a*/ 	.short	(.L_161 - .L_160)
.L_160:
        /*008c*/ 	.word	0x00000000
        /*0090*/ 	.short	0x0003
        /*0092*/ 	.short	0x0010
        /*0094*/ 	.byte	0x00, 0xf0, 0x11, 0x00


	//----- nvinfo : EIATTR_KPARAM_INFO
	.align		4
.L_161:
        /*0098*/ 	.byte	0x04, 0x17
        /*009a*/ 	.short	(.L_163 - .L_162)
.L_162:
        /*009c*/ 	.word	0x00000000
        /*00a0*/ 	.short	0x0002
        /*00a2*/ 	.short	0x000c
        /*00a4*/ 	.byte	0x00, 0xf0, 0x11, 0x00


	//----- nvinfo : EIATTR_KPARAM_INFO
	.align		4
.L_163:
        /*00a8*/ 	.byte	0x04, 0x17
        /*00aa*/ 	.short	(.L_165 - .L_164)
.L_164:
        /*00ac*/ 	.word	0x00000000
        /*00b0*/ 	.short	0x0001
        /*00b2*/ 	.short	0x0008
        /*00b4*/ 	.byte	0x00, 0xf0, 0x11, 0x00


	//----- nvinfo : EIATTR_KPARAM_INFO
	.align		4
.L_165:
        /*00b8*/ 	.byte	0x04, 0x17
        /*00ba*/ 	.short	(.L_167 - .L_166)
.L_166:
        /*00bc*/ 	.word	0x00000000
        /*00c0*/ 	.short	0x0000
        /*00c2*/ 	.short	0x0000
        /*00c4*/ 	.byte	0x00, 0xf5, 0x21, 0x00


	//----- nvinfo : EIATTR_SPARSE_MMA_MASK
	.align		4
.L_167:
        /*00c8*/ 	.byte	0x03, 0x50
        /*00ca*/ 	.short	0x0000


	//----- nvinfo : EIATTR_MAXREG_COUNT
	.align		4
        /*00cc*/ 	.byte	0x03, 0x1b
        /*00ce*/ 	.short	0x00ff


	//----- nvinfo : EIATTR_NUM_BARRIERS
	.align		4
        /*00d0*/ 	.byte	0x02, 0x4c
        /*00d2*/ 	.byte	0x01
	.zero		1


	//----- nvinfo : EIATTR_EXTERNS
	.align		4
        /*00d4*/ 	.byte	0x04, 0x0f
        /*00d6*/ 	.short	(.L_169 - .L_168)


	//   ....[0]....
	.align		4
.L_168:
        /*00d8*/ 	.word	index@(__assertfail)


	//----- nvinfo : EIATTR_MERCURY_ISA_VERSION
	.align		4
.L_169:
        /*00dc*/ 	.byte	0x03, 0x5f
        /*00de*/ 	.short	0x0101


	//----- nvinfo : EIATTR_VRC_CTA_INIT_COUNT
	.align		4
        /*00e0*/ 	.byte	0x02, 0x4a
	.zero		1
	.zero		1


	//----- nvinfo : EIATTR_SYSCALL_OFFSETS
	.align		4
        /*00e4*/ 	.byte	0x04, 0x46
        /*00e6*/ 	.short	(.L_171 - .L_170)


	//   ....[0]....
.L_170:
        /*00e8*/ 	.word	0x00000130


	//----- nvinfo : EIATTR_EXIT_INSTR_OFFSETS
	.align		4
.L_171:
        /*00ec*/ 	.byte	0x04, 0x1c
        /*00ee*/ 	.short	(.L_173 - .L_172)


	//   ....[0]....
.L_172:
        /*00f0*/ 	.word	0x000015f0


	//   ....[1]....
        /*00f4*/ 	.word	0x00001700


	//----- nvinfo : EIATTR_CRS_STACK_SIZE
	.align		4
.L_173:
        /*00f8*/ 	.byte	0x04, 0x1e
        /*00fa*/ 	.short	(.L_175 - .L_174)
.L_174:
        /*00fc*/ 	.word	0x00000000


	//----- nvinfo : EIATTR_CBANK_PARAM_SIZE
	.align		4
.L_175:
        /*0100*/ 	.byte	0x03, 0x19
        /*0102*/ 	.short	0x0048


	//----- nvinfo : EIATTR_PARAM_CBANK
	.align		4
        /*0104*/ 	.byte	0x04, 0x0a
        /*0106*/ 	.short	(.L_177 - .L_176)
	.align		4
.L_176:
        /*0108*/ 	.word	index@(.nv.constant0._ZN17fastertransformer24apply_repetition_penaltyI6__halfLb0EEEvPT_iiiiiPKiS5_S5_S5_if)
        /*010c*/ 	.short	0x0380
        /*010e*/ 	.short	0x0048


	//----- nvinfo : EIATTR_SW_WAR
	.align		4
.L_177:
        /*0110*/ 	.byte	0x04, 0x36
        /*0112*/ 	.short	(.L_179 - .L_178)
.L_178:
        /*0114*/ 	.word	0x00000008
.L_179:


//--------------------- .nv.info._ZN17fastertransformer20add_bias_temperatureI6__halfEEvPT_PKS2_iiiif --------------------------
	.section	.nv.info._ZN17fastertransformer20add_bias_temperatureI6__halfEEvPT_PKS2_iiiif,"",@"SHT_CUDA_INFO"
	.sectionflags	@""
	.align	4


	//----- nvinfo : EIATTR_CUDA_API_VERSION
	.align		4
        /*0000*/ 	.byte	0x04, 0x37
        /*0002*/ 	.short	(.L_181 - .L_180)
.L_180:
        /*0004*/ 	.word	0x00000082


	//----- nvinfo : EIATTR_KPARAM_INFO
	.align		4
.L_181:
        /*0008*/ 	.byte	0x04, 0x17
        /*000a*/ 	.short	(.L_183 - .L_182)
.L_182:
        /*000c*/ 	.word	0x00000000
        /*0010*/ 	.short	0x0006
        /*0012*/ 	.short	0x0020
        /*0014*/ 	.byte	0x00, 0xf0, 0x11, 0x00


	//----- nvinfo : EIATTR_KPARAM_INFO
	.align		4
.L_183:
        /*0018*/ 	.byte	0x04, 0x17
        /*001a*/ 	.short	(.L_185 - .L_184)
.L_184:
        /*001c*/ 	.word	0x00000000
        /*0020*/ 	.short	0x0005
        /*0022*/ 	.short	0x001c
        /*0024*/ 	.byte	0x00, 0xf0, 0x11, 0x00


	//----- nvinfo : EIATTR_KPARAM_INFO
	.align		4
.L_185:
        /*0028*/ 	.byte	0x04, 0x17
        /*002a*/ 	.short	(.L_187 - .L_186)
.L_186:
        /*002c*/ 	.word	0x00000000
        /*0030*/ 	.short	0x0004
        /*0032*/ 	.short	0x0018
        /*0034*/ 	.byte	0x00, 0xf0, 0x11, 0x00


	//----- nvinfo : EIATTR_KPARAM_INFO
	.align		4
.L_187:
        /*0038*/ 	.byte	0x04, 0x17
        /*003a*/ 	.short	(.L_189 - .L_188)
.L_188:
        /*003c*/ 	.word	0x00000000
        /*0040*/ 	.short	0x0003
        /*0042*/ 	.short	0x0014
        /*0044*/ 	.byte	0x00, 0xf0, 0x11, 0x00


	//----- nvinfo : EIATTR_KPARAM_INFO
	.align		4
.L_189:
        /*0048*/ 	.byte	0x04, 0x17
        /*004a*/ 	.short	(.L_191 - .L_190)
.L_190:
        /*004c*/ 	.word	0x00000000
        /*0050*/ 	.short	0x0002
        /*0052*/ 	.short	0x0010
        /*0054*/ 	.byte	0x00, 0xf0, 0x11, 0x00


	//----- nvinfo : EIATTR_KPARAM_INFO
	.align		4
.L_191:
        /*0058*/ 	.byte	0x04, 0x17
        /*005a*/ 	.short	(.L_193 - .L_192)
.L_192:
        /*005c*/ 	.word	0x00000000
        /*0060*/ 	.short	0x0001
        /*0062*/ 	.short	0x0008
        /*0064*/ 	.byte	0x00, 0xf5, 0x21, 0x00


	//----- nvinfo : EIATTR_KPARAM_INFO
	.align		4
.L_193:
        /*0068*/ 	.byte	0x04, 0x17
        /*006a*/ 	.short	(.L_195 - .L_194)
.L_194:
        /*006c*/ 	.word	0x00000000
        /*0070*/ 	.short	0x0000
        /*0072*/ 	.short	0x0000
        /*0074*/ 	.byte	0x00, 0xf5, 0x21, 0x00


	//----- nvinfo : EIATTR_SPARSE_MMA_MASK
	.align		4
.L_195:
        /*0078*/ 	.byte	0x03, 0x50
        /*007a*/ 	.short	0x0000


	//----- nvinfo : EIATTR_MAXREG_COUNT
	.align		4
        /*007c*/ 	.byte	0x03, 0x1b
        /*007e*/ 	.short	0x00ff


	//----- nvinfo : EIATTR_MERCURY_ISA_VERSION
	.align		4
        /*0080*/ 	.byte	0x03, 0x5f
        /*0082*/ 	.short	0x0101


	//----- nvinfo : EIATTR_VRC_CTA_INIT_COUNT
	.align		4
        /*0084*/ 	.byte	0x02, 0x4a
	.zero		1
	.zero		1


	//----- nvinfo : EIATTR_EXIT_INSTR_OFFSETS
	.align		4
        /*0088*/ 	.byte	0x04, 0x1c
        /*008a*/ 	.short	(.L_197 - .L_196)


	//   ....[0]....
.L_196:
        /*008c*/ 	.word	0x00000070


	//   ....[1]....
        /*0090*/ 	.word	0x000002a0


	//   ....[2]....
        /*0094*/ 	.word	0x00000360


	//----- nvinfo : EIATTR_CRS_STACK_SIZE
	.align		4
.L_197:
        /*0098*/ 	.byte	0x04, 0x1e
        /*009a*/ 	.short	(.L_199 - .L_198)
.L_198:
        /*009c*/ 	.word	0x00000000


	//----- nvinfo : EIATTR_CBANK_PARAM_SIZE
	.align		4
.L_199:
        /*00a0*/ 	.byte	0x03, 0x19
        /*00a2*/ 	.short	0x0024


	//----- nvinfo : EIATTR_PARAM_CBANK
	.align		4
        /*00a4*/ 	.byte	0x04, 0x0a
        /*00a6*/ 	.short	(.L_201 - .L_200)
	.align		4
.L_200:
        /*00a8*/ 	.word	index@(.nv.constant0._ZN17fastertransformer20add_bias_temperatureI6__halfEEvPT_PKS2_iiiif)
        /*00ac*/ 	.short	0x0380
        /*00ae*/ 	.short	0x0024


	//----- nvinfo : EIATTR_SW_WAR
	.align		4
.L_201:
        /*00b0*/ 	.byte	0x04, 0x36
        /*00b2*/ 	.short	(.L_203 - .L_202)
.L_202:
        /*00b4*/ 	.word	0x00000008
.L_203:


//--------------------- .nv.info._ZN17fastertransformer24apply_min_length_penaltyIfEEvPT_iPKiS4_iii --------------------------
	.section	.nv.info._ZN17fastertransformer24apply_min_length_penaltyIfEEvPT_iPKiS4_iii,"",@"SHT_CUDA_INFO"
	.sectionflags	@""
	.align	4


	//----- nvinfo : EIATTR_CUDA_API_VERSION
	.align		4
        /*0000*/ 	.byte	0x04, 0x37
        /*0002*/ 	.short	(.L_205 - .L_204)
.L_204:
        /*0004*/ 	.word	0x00000082


	//----- nvinfo : EIATTR_KPARAM_INFO
	.align		4
.L_205:
        /*0008*/ 	.byte	0x04, 0x17
        /*000a*/ 	.short	(.L_207 - .L_206)
.L_206:
        /*000c*/ 	.word	0x00000000
        /*0010*/ 	.short	0x0006
        /*0012*/ 	.short	0x0028
        /*0014*/ 	.byte	0x00, 0xf0, 0x11, 0x00


	//----- nvinfo : EIATTR_KPARAM_INFO
	.align		4
.L_207:
        /*0018*/ 	.byte	0x04, 0x17
        /*001a*/ 	.short	(.L_209 - .L_208)
.L_208:
        /*001c*/ 	.word	0x00000000
        /*0020*/ 	.short	0x0005
        /*0022*/ 	.short	0x0024
        /*0024*/ 	.byte	0x00, 0xf0, 0x11, 0x00


	//----- nvinfo : EIATTR_KPARAM_INFO
	.align		4
.L_209:
        /*0028*/ 	.byte	0x04, 0x17
        /*002a*/ 	.short	(.L_211 - .L_210)
.L_210:
        /*002c*/ 	.word	0x00000000
        /*0030*/ 	.short	0x0004
        /*0032*/ 	.short	0x0020
        /*0034*/ 	.byte	0x00, 0xf0, 0x11, 0x00


	//----- nvinfo : EIATTR_KPARAM_INFO
	.align		4
.L_211:
        /*0038*/ 	.byte	0x04, 0x17
        /*003a*/ 	.short	(.L_213 - .L_212)
.L_212:
        /*003c*/ 	.word	0x00000000
        /*0040*/ 	.short	0x0003
        /*0042*/ 	.short	0x0018
        /*0044*/ 	.byte	0x00, 0xf5, 0x21, 0x00


	//----- nvinfo : EIATTR_KPARAM_INFO
	.align		4
.L_213:
        /*0048*/ 	.byte	0x04, 0x17
        /*004a*/ 	.short	(.L_215 - .L_214)
.L_214:
        /*004c*/ 	.word	0x00000000
        /*0050*/ 	.short	0x0002
        /*0052*/ 	.short	0x0010
        /*0054*/ 	.byte	0x00, 0xf5, 0x21, 0x00


	//----- nvinfo : EIATTR_KPARAM_INFO
	.align		4
.L_215:
        /*0058*/ 	.byte	0x04, 0x17
        /*005a*/ 	.short	(.L_217 - .L_216)
.L_216:
        /*005c*/ 	.word	0x00000000
        /*0060*/ 	.short	0x0001
        /*0062*/ 	.short	0x0008
        /*0064*/ 	.byte	0x00, 0xf0, 0x11, 0x00


	//----- nvinfo : EIATTR_KPARAM_INFO
	.align		4
.L_217:
        /*0068*/ 	.byte	0x04, 0x17
        /*006a*/ 	.short	(.L_219 - .L_218)
.L_218:
        /*006c*/ 	.word	0x00000000
        /*0070*/ 	.short	0x0000
        /*0072*/ 	.short	0x0000
        /*0074*/ 	.byte	0x00, 0xf5, 0x21, 0x00


	//----- nvinfo : EIATTR_SPARSE_MMA_MASK
	.align		4
.L_219:
        /*0078*/ 	.byte	0x03, 0x50
        /*007a*/ 	.short	0x0000


	//----- nvinfo : EIATTR_MAXREG_COUNT
	.align		4
        /*007c*/ 	.byte	0x03, 0x1b
        /*007e*/ 	.short	0x00ff


	//----- nvinfo : EIATTR_MERCURY_ISA_VERSION
	.align		4
        /*0080*/ 	.byte	0x03, 0x5f
        /*0082*/ 	.short	0x0101


	//----- nvinfo : EIATTR_VRC_CTA_INIT_COUNT
	.align		4
        /*0084*/ 	.byte	0x02, 0x4a
	.zero		1
	.zero		1


	//----- nvinfo : EIATTR_EXIT_INSTR_OFFSETS
	.align		4
        /*0088*/ 	.byte	0x04, 0x1c
        /*008a*/ 	.short	(.L_221 - .L_220)


	//   ....[0]....
.L_220:
        /*008c*/ 	.word	0x000000d0


	//   ....[1]....
        /*0090*/ 	.word	0x000002f0


	//----- nvinfo : EIATTR_CBANK_PARAM_SIZE
	.align		4
.L_221:
        /*0094*/ 	.byte	0x03, 0x19
        /*0096*/ 	.short	0x002c


	//----- nvinfo : EIATTR_PARAM_CBANK
	.align		4
        /*0098*/ 	.byte	0x04, 0x0a
        /*009a*/ 	.short	(.L_223 - .L_222)
	.align		4
.L_222:
        /*009c*/ 	.word	index@(.nv.constant0._ZN17fastertransformer24apply_min_length_penaltyIfEEvPT_iPKiS4_iii)
        /*00a0*/ 	.short	0x0380
        /*00a2*/ 	.short	0x002c


	//----- nvinfo : EIATTR_SW_WAR
	.align		4
.L_223:
        /*00a4*/ 	.byte	0x04, 0x36
        /*00a6*/ 	.short	(.L_225 - .L_224)
.L_224:
        /*00a8*/ 	.word	0x00000008
.L_225:


//--------------------- .nv.info._ZN17fastertransformer24apply_repetition_penaltyIfLb1EEEvPT_iiiiiPKiS4_S4_S4_if --------------------------
	.section	.nv.info._ZN17fastertransformer24apply_repetition_penaltyIfLb1EEEvPT_iiiiiPKiS4_S4_S4_if,"",@"SHT_CUDA_INFO"
	.sectionflags	@""
	.align	4


	//----- nvinfo : EIATTR_CUDA_API_VERSION
	.align		4
        /*0000*/ 	.byte	0x04, 0x37
        /*0002*/ 	.short	(.L_227 - .L_226)
.L_226:
        /*0004*/ 	.word	0x00000082


	//----- nvinfo : EIATTR_KPARAM_INFO
	.align		4
.L_227:
        /*0008*/ 	.byte	0x04, 0x17
        /*000a*/ 	.short	(.L_229 - .L_228)
.L_228:
        /*000c*/ 	.word	0x00000000
        /*0010*/ 	.short	0x000b
        /*0012*/ 	.short	0x0044
        /*0014*/ 	.byte	0x00, 0xf0, 0x11, 0x00


	//----- nvinfo : EIATTR_KPARAM_INFO
	.align		4
.L_229:
        /*0018*/ 	.byte	0x04, 0x17
        /*001a*/ 	.short	(.L_231 - .L_230)
.L_230:
        /*001c*/ 	.word	0x00000000
        /*0020*/ 	.short	0x000a
        /*0022*/ 	.short	0x0040
        /*0024*/ 	.byte	0x00, 0xf0, 0x11, 0x00


	//----- nvinfo : EIATTR_KPARAM_INFO
	.align		4
.L_231:
        /*0028*/ 	.byte	0x04, 0x17
        /*002a*/ 	.short	(.L_233 - .L_232)
.L_232:
        /*002c*/ 	.word	0x00000000
        /*0030*/ 	.short	0x0009
        /*0032*/ 	.short	0x0038
        /*0034*/ 	.byte	0x00, 0xf5, 0x21, 0x00


	//----- nvinfo : EIATTR_KPARAM_INFO
	.align		4
.L_233:
        /*0038*/ 	.byte	0x04, 0x17
        /*003a*/ 	.short	(.L_235 - .L_234)
.L_234:
        /*003c*/ 	.word	0x00000000
        /*0040*/ 	.short	0x0008
        /*0042*/ 	.short	0x0030
        /*0044*/ 	.byte	0x00, 0xf5, 0x21, 0x00


	//----- nvinfo : EIATTR_KPARAM_INFO
	.align		4
.L_235:
        /*0048*/ 	.byte	0x04, 0x17
        /*004a*/ 	.short	(.L_237 - .L_236)
.L_236:
        /*004c*/ 	.word	0x00000000
        /*0050*/ 	.short	0x0007
        /*0052*/ 	.short	0x0028
        /*0054*/ 	.byte	0x00, 0xf5, 0x21, 0x00


	//----- nvinfo : EIATTR_KPARAM_INFO
	.align		4
.L_237:
        /*0058*/ 	.byte	0x04, 0x17
        /*005a*/ 	.short	(.L_239 - .L_238)
.L_238:
        /*005c*/ 	.word	0x00000000
        /*0060*/ 	.short	0x0006
        /*0062*/ 	.short	0x0020
        /*0064*/ 	.byte	0x00, 0xf5, 0x21, 0x00


	//----- nvinfo : EIATTR_KPARAM_INFO
	.align		4
.L_239:
        /*0068*/ 	.byte	0x04, 0x17
        /*006a*/ 	.short	(.L_241 - .L_240)
.L_240:
        /*006c*/ 	.word	0x00000000
        /*0070*/ 	.short	0x0005
        /*0072*/ 	.short	0x0018
        /*0074*/ 	.byte	0x00, 0xf0, 0x11, 0x00


	//----- nvinfo : EIATTR_KPARAM_INFO
	.align		4
.L_241:
        /*0078*/ 	.byte	0x04, 0x17
        /*007a*/ 	.short	(.L_243 - .L_242)
.L_242:
        /*007c*/ 	.word	0x00000000
        /*0080*/ 	.short	0x0004
        /*0082*/ 	.short	0x0014
        /*0084*/ 	.byte	0x00, 0xf0, 0x11, 0x00


	//----- nvinfo : EIATTR_KPARAM_INFO
	.align		4
.L_243:
        /*0088*/ 	.byte	0x04, 0x17
        /*008a*/ 	.short	(.L_245 - .L_244)
.L_244:
        /*008c*/ 	.word	0x00000000
        /*0090*/ 	.short	0x0003
        /*0092*/ 	.short	0x0010
        /*0094*/ 	.byte	0x00, 0xf0, 0x11, 0x00


	//----- nvinfo : EIATTR_KPARAM_INFO
	.align		4
.L_245:
        /*0098*/ 	.byte	0x04, 0x17
        /*009a*/ 	.short	(.L_247 - .L_246)
.L_246:
        /*009c*/ 	.word	0x00000000
        /*00a0*/ 	.short	0x0002
        /*00a2*/ 	.short	0x000c
        /*00a4*/ 	.byte	0x00, 0xf0, 0x11, 0x00


	//----- nvinfo : EIATTR_KPARAM_INFO
	.align		4
.L_247:
        /*00a8*/ 	.byte	0x04, 0x17
        /*00aa*/ 	.short	(.L_249 - .L_248)
.L_248:
        /*00ac*/ 	.word	0x00000000
        /*00b0*/ 	.short	0x0001
        /*00b2*/ 	.short	0x0008
        /*00b4*/ 	.byte	0x00, 0xf0, 0x11, 0x00


	//----- nvinfo : EIATTR_KPARAM_INFO
	.align		4
.L_249:
        /*00b8*/ 	.byte	0x04, 0x17
        /*00ba*/ 	.short	(.L_251 - .L_250)
.L_250:
        /*00bc*/ 	.word	0x00000000
        /*00c0*/ 	.short	0x0000
        /*00c2*/ 	.short	0x0000
        /*00c4*/ 	.byte	0x00, 0xf5, 0x21, 0x00


	//----- nvinfo : EIATTR_SPARSE_MMA_MASK
	.align		4
.L_251:
        /*00c8*/ 	.byte	0x03, 0x50
        /*00ca*/ 	.short	0x0000


	//----- nvinfo : EIATTR_MAXREG_COUNT
	.align		4
        /*00cc*/ 	.byte	0x03, 0x1b
        /*00ce*/ 	.short	0x00ff


	//----- nvinfo : EIATTR_NUM_BARRIERS
	.align		4
        /*00d0*/ 	.byte	0x02, 0x4c
        /*00d2*/ 	.byte	0x01
	.zero		1


	//----- nvinfo : EIATTR_EXTERNS
	.align		4
        /*00d4*/ 	.byte	0x04, 0x0f
        /*00d6*/ 	.short	(.L_253 - .L_252)


	//   ....[0]....
	.align		4
.L_252:
        /*00d8*/ 	.word	index@(__assertfail)


	//----- nvinfo : EIATTR_MERCURY_ISA_VERSION
	.align		4
.L_253:
        /*00dc*/ 	.byte	0x03, 0x5f
        /*00de*/ 	.short	0x0101


	//----- nvinfo : EIATTR_VRC_CTA_INIT_COUNT
	.align		4
        /*00e0*/ 	.byte	0x02, 0x4a
	.zero		1
	.zero		1


	//----- nvinfo : EIATTR_SYSCALL_OFFSETS
	.align		4
        /*00e4*/ 	.byte	0x04, 0x46
        /*00e6*/ 	.short	(.L_255 - .L_254)


	//   ....[0]....
.L_254:
        /*00e8*/ 	.word	0x00000140


	//----- nvinfo : EIATTR_EXIT_INSTR_OFFSETS
	.align		4
.L_255:
        /*00ec*/ 	.byte	0x04, 0x1c
        /*00ee*/ 	.short	(.L_257 - .L_256)


	//   ....[0]....
.L_256:
        /*00f0*/ 	.word	0x000011d0


	//   ....[1]....
        /*00f4*/ 	.word	0x00001310


	//----- nvinfo : EIATTR_CRS_STACK_SIZE
	.align		4
.L_257:
        /*00f8*/ 	.byte	0x04, 0x1e
        /*00fa*/ 	.short	(.L_259 - .L_258)
.L_258:
        /*00fc*/ 	.word	0x00000000


	//----- nvinfo : EIATTR_CBANK_PARAM_SIZE
	.align		4
.L_259:
        /*0100*/ 	.byte	0x03, 0x19
        /*0102*/ 	.short	0x0048


	//----- nvinfo : EIATTR_PARAM_CBANK
	.align		4
        /*0104*/ 	.byte	0x04, 0x0a
        /*0106*/ 	.short	(.L_261 - .L_260)
	.align		4
.L_260:
        /*0108*/ 	.word	index@(.nv.constant0._ZN17fastertransformer24apply_repetition_penaltyIfLb1EEEvPT_iiiiiPKiS4_S4_S4_if)
        /*010c*/ 	.short	0x0380
        /*010e*/ 	.short	0x0048


	//----- nvinfo : EIATTR_SW_WAR
	.align		4
.L_261:
        /*0110*/ 	.byte	0x04, 0x36
        /*0112*/ 	.short	(.L_263 - .L_262)
.L_262:
        /*0114*/ 	.word	0x00000008
.L_263:


//--------------------- .nv.info._ZN17fastertransformer24apply_repetition_penaltyIfLb0EEEvPT_iiiiiPKiS4_S4_S4_if --------------------------
	.section	.nv.info._ZN17fastertransformer24apply_repetition_penaltyIfLb0EEEvPT_iiiiiPKiS4_S4_S4_if,"",@"SHT_CUDA_INFO"
	.sectionflags	@""
	.align	4


	//----- nvinfo : EIATTR_CUDA_API_VERSION
	.align		4
        /*0000*/ 	.byte	0x04, 0x37
        /*0002*/ 	.short	(.L_265 - .L_264)
.L_264:
        /*0004*/ 	.word	0x00000082


	//----- nvinfo : EIATTR_KPARAM_INFO
	.align		4
.L_265:
        /*0008*/ 	.byte	0x04, 0x17
        /*000a*/ 	.short	(.L_267 - .L_266)
.L_266:
        /*000c*/ 	.word	0x00000000
        /*0010*/ 	.short	0x000b
        /*0012*/ 	.short	0x0044
        /*0014*/ 	.byte	0x00, 0xf0, 0x11, 0x00


	//----- nvinfo : EIATTR_KPARAM_INFO
	.align		4
.L_267:
        /*0018*/ 	.byte	0x04, 0x17
        /*001a*/ 	.short	(.L_269 - .L_268)
.L_268:
        /*001c*/ 	.word	0x00000000
        /*0020*/ 	.short	0x000a
        /*0022*/ 	.short	0x0040
        /*0024*/ 	.byte	0x00, 0xf0, 0x11, 0x00


	//----- nvinfo : EIATTR_KPARAM_INFO
	.align		4
.L_269:
        /*0028*/ 	.byte	0x04, 0x17
        /*002a*/ 	.short	(.L_271 - .L_270)
.L_270:
        /*002c*/ 	.word	0x00000000
        /*0030*/ 	.short	0x0009
        /*0032*/ 	.short	0x0038
        /*0034*/ 	.byte	0x00, 0xf5, 0x21, 0x00


	//----- nvinfo : EIATTR_KPARAM_INFO
	.align		4
.L_271:
        /*0038*/ 	.byte	0x04, 0x17
        /*003a*/ 	.short	(.L_273 - .L_272)
.L_272:
        /*003c*/ 	.word	0x00000000
        /*0040*/ 	.short	0x0008
        /*0042*/ 	.short	0x0030
        /*0044*/ 	.byte	0x00, 0xf5, 0x21, 0x00


	//----- nvinfo : EIATTR_KPARAM_INFO
	.align		4
.L_273:
        /*0048*/ 	.byte	0x04, 0x17
        /*004a*/ 	.short	(.L_275 - .L_274)
.L_274:
        /*004c*/ 	.word	0x00000000
        /*0050*/ 	.short	0x0007
        /*0052*/ 	.short	0x0028
        /*0054*/ 	.byte	0x00, 0xf5, 0x21, 0x00


	//----- nvinfo : EIATTR_KPARAM_INFO
	.align		4
.L_275:
        /*0058*/ 	.byte	0x04, 0x17
        /*005a*/ 	.short	(.L_277 - .L_276)
.L_276:
        /*005c*/ 	.word	0x00000000
        /*0060*/ 	.short	0x0006
        /*0062*/ 	.short	0x0020
        /*0064*/ 	.byte	0x00, 0xf5, 0x21, 0x00


	//----- nvinfo : EIATTR_KPARAM_INFO
	.align		4
.L_277:
        /*0068*/ 	.byte	0x04, 0x17
        /*006a*/ 	.short	(.L_279 - .L_278)
.L_278:
        /*006c*/ 	.word	0x00000000
        /*0070*/ 	.short	0x0005
        /*0072*/ 	.short	0x0018
        /*0074*/ 	.byte	0x00, 0xf0, 0x11, 0x00


	//----- nvinfo : EIATTR_KPARAM_INFO
	.align		4
.L_279:
        /*0078*/ 	.byte	0x04, 0x17
        /*007a*/ 	.short	(.L_281 - .L_280)
.L_280:
        /*007c*/ 	.word	0x00000000
        /*0080*/ 	.short	0x0004
        /*0082*/ 	.short	0x0014
        /*0084*/ 	.byte	0x00, 0xf0, 0x11, 0x00


	//----- nvinfo : EIATTR_KPARAM_INFO
	.align		4
.L_281:
        /*0088*/ 	.byte	0x04, 0x17
        /*008a*/ 	.short	(.L_283 - .L_282)
.L_282:
        /*008c*/ 	.word	0x00000000
        /*0090*/ 	.short	0x0003
        /*0092*/ 	.short	0x0010
        /*0094*/ 	.byte	0x00, 0xf0, 0x11, 0x00


	//----- nvinfo : EIATTR_KPARAM_INFO
	.align		4
.L_283:
        /*0098*/ 	.byte	0x04, 0x17
        /*009a*/ 	.short	(.L_285 - .L_284)
.L_284:
        /*009c*/ 	.word	0x00000000
        /*00a0*/ 	.short	0x0002
        /*00a2*/ 	.short	0x000c
        /*00a4*/ 	.byte	0x00, 0xf0, 0x11, 0x00


	//----- nvinfo : EIATTR_KPARAM_INFO
	.align		4
.L_285:
        /*00a8*/ 	.byte	0x04, 0x17
        /*00aa*/ 	.short	(.L_287 - .L_286)
.L_286:
        /*00ac*/ 	.word	0x00000000
        /*00b0*/ 	.short	0x0001
        /*00b2*/ 	.short	0x0008
        /*00b4*/ 	.byte	0x00, 0xf0, 0x11, 0x00


	//----- nvinfo : EIATTR_KPARAM_INFO
	.align		4
.L_287:
        /*00b8*/ 	.byte	0x04, 0x17
        /*00ba*/ 	.short	(.L_289 - .L_288)
.L_288:
        /*00bc*/ 	.word	0x00000000
        /*00c0*/ 	.short	0x0000
        /*00c2*/ 	.short	0x0000
        /*00c4*/ 	.byte	0x00, 0xf5, 0x21, 0x00


	//----- nvinfo : EIATTR_SPARSE_MMA_MASK
	.align		4
.L_289:
        /*00c8*/ 	.byte	0x03, 0x50
        /*00ca*/ 	.short	0x0000


	//----- nvinfo : EIATTR_MAXREG_COUNT
	.align		4
        /*00cc*/ 	.byte	0x03, 0x1b
        /*00ce*/ 	.short	0x00ff


	//----- nvinfo : EIATTR_NUM_BARRIERS
	.align		4
        /*00d0*/ 	.byte	0x02, 0x4c
        /*00d2*/ 	.byte	0x01
	.zero		1


	//----- nvinfo : EIATTR_EXTERNS
	.align		4
        /*00d4*/ 	.byte	0x04, 0x0f
        /*00d6*/ 	.short	(.L_291 - .L_290)


	//   ....[0]....
	.align		4
.L_290:
        /*00d8*/ 	.word	index@(__assertfail)


	//----- nvinfo : EIATTR_MERCURY_ISA_VERSION
	.align		4
.L_291:
        /*00dc*/ 	.byte	0x03, 0x5f
        /*00de*/ 	.short	0x0101


	//----- nvinfo : EIATTR_VRC_CTA_INIT_COUNT
	.align		4
        /*00e0*/ 	.byte	0x02, 0x4a
	.zero		1
	.zero		1


	//----- nvinfo : EIATTR_SYSCALL_OFFSETS
	.align		4
        /*00e4*/ 	.byte	0x04, 0x46
        /*00e6*/ 	.short	(.L_293 - .L_292)


	//   ....[0]....
.L_292:
        /*00e8*/ 	.word	0x00000150


	//----- nvinfo : EIATTR_EXIT_INSTR_OFFSETS
	.align		4
.L_293:
        /*00ec*/ 	.byte	0x04, 0x1c
        /*00ee*/ 	.short	(.L_295 - .L_294)


	//   ....[0]....
.L_294:
        /*00f0*/ 	.word	0x00001090


	//   ....[1]....
        /*00f4*/ 	.word	0x000011d0


	//----- nvinfo : EIATTR_CRS_STACK_SIZE
	.align		4
.L_295:
        /*00f8*/ 	.byte	0x04, 0x1e
        /*00fa*/ 	.short	(.L_297 - .L_296)
.L_296:
        /*00fc*/ 	.word	0x00000000


	//----- nvinfo : EIATTR_CBANK_PARAM_SIZE
	.align		4
.L_297:
        /*0100*/ 	.byte	0x03, 0x19
        /*0102*/ 	.short	0x0048


	//----- nvinfo : EIATTR_PARAM_CBANK
	.align		4
        /*0104*/ 	.byte	0x04, 0x0a
        /*0106*/ 	.short	(.L_299 - .L_298)
	.align		4
.L_298:
        /*0108*/ 	.word	index@(.nv.constant0._ZN17fastertransformer24apply_repetition_penaltyIfLb0EEEvPT_iiiiiPKiS4_S4_S4_if)
        /*010c*/ 	.short	0x0380
        /*010e*/ 	.short	0x0048


	//----- nvinfo : EIATTR_SW_WAR
	.align		4
.L_299:
        /*0110*/ 	.byte	0x04, 0x36
        /*0112*/ 	.short	(.L_301 - .L_300)
.L_300:
        /*0114*/ 	.word	0x00000008
.L_301:


//--------------------- .nv.info._ZN17fastertransformer20add_bias_temperatureIfEEvPT_PKS1_iiiif --------------------------
	.section	.nv.info._ZN17fastertransformer20add_bias_temperatureIfEEvPT_PKS1_iiiif,"",@"SHT_CUDA_INFO"
	.sectionflags	@""
	.align	4


	//----- nvinfo : EIATTR_CUDA_API_VERSION
	.align		4
        /*0000*/ 	.byte	0x04, 0x37
        /*0002*/ 	.short	(.L_303 - .L_302)
.L_302:
        /*0004*/ 	.word	0x00000082


	//----- nvinfo : EIATTR_KPARAM_INFO
	.align		4
.L_303:
        /*0008*/ 	.byte	0x04, 0x17
        /*000a*/ 	.short	(.L_305 - .L_304)
.L_304:
        /*000c*/ 	.word	0x00000000
        /*0010*/ 	.short	0x0006
        /*0012*/ 	.short	0x0020
        /*0014*/ 	.byte	0x00, 0xf0, 0x11, 0x00


	//----- nvinfo : EIATTR_KPARAM_INFO
	.align		4
.L_305:
        /*0018*/ 	.byte	0x04, 0x17
        /*001a*/ 	.short	(.L_307 - .L_306)
.L_306:
        /*001c*/ 	.word	0x00000000
        /*0020*/ 	.short	0x0005
        /*0022*/ 	.short	0x001c
        /*0024*/ 	.byte	0x00, 0xf0, 0x11, 0x00


	//----- nvinfo : EIATTR_KPARAM_INFO
	.align		4
.L_307:
        /*0028*/ 	.byte	0x04, 0x17
        /*002a*/ 	.short	(.L_309 - .L_308)
.L_308:
        /*002c*/ 	.word	0x00000000
        /*0030*/ 	.short	0x0004
        /*0032*/ 	.short	0x0018
        /*0034*/ 	.byte	0x00, 0xf0, 0x11, 0x00


	//----- nvinfo : EIATTR_KPARAM_INFO
	.align		4
.L_309:
        /*0038*/ 	.byte	0x04, 0x17
        /*003a*/ 	.short	(.L_311 - .L_310)
.L_310:
        /*003c*/ 	.word	0x00000000
        /*0040*/ 	.short	0x0003
        /*0042*/ 	.short	0x0014
        /*0044*/ 	.byte	0x00, 0xf0, 0x11, 0x00


	//----- nvinfo : EIATTR_KPARAM_INFO
	.align		4
.L_311:
        /*0048*/ 	.byte	0x04, 0x17
        /*004a*/ 	.short	(.L_313 - .L_312)
.L_312:
        /*004c*/ 	.word	0x00000000
        /*0050*/ 	.short	0x0002
        /*0052*/ 	.short	0x0010
        /*0054*/ 	.byte	0x00, 0xf0, 0x11, 0x00


	//----- nvinfo : EIATTR_KPARAM_INFO
	.align		4
.L_313:
        /*0058*/ 	.byte	0x04, 0x17
        /*005a*/ 	.short	(.L_315 - .L_314)
.L_314:
        /*005c*/ 	.word	0x00000000
        /*0060*/ 	.short	0x0001
        /*0062*/ 	.short	0x0008
        /*0064*/ 	.byte	0x00, 0xf5, 0x21, 0x00


	//----- nvinfo : EIATTR_KPARAM_INFO
	.align		4
.L_315:
        /*0068*/ 	.byte	0x04, 0x17
        /*006a*/ 	.short	(.L_317 - .L_316)
.L_316:
        /*006c*/ 	.word	0x00000000
        /*0070*/ 	.short	0x0000
        /*0072*/ 	.short	0x0000
        /*0074*/ 	.byte	0x00, 0xf5, 0x21, 0x00


	//----- nvinfo : EIATTR_SPARSE_MMA_MASK
	.align		4
.L_317:
        /*0078*/ 	.byte	0x03, 0x50
        /*007a*/ 	.short	0x0000


	//----- nvinfo : EIATTR_MAXREG_COUNT
	.align		4
        /*007c*/ 	.byte	0x03, 0x1b
        /*007e*/ 	.short	0x00ff


	//----- nvinfo : EIATTR_MERCURY_ISA_VERSION
	.align		4
        /*0080*/ 	.byte	0x03, 0x5f
        /*0082*/ 	.short	0x0101


	//----- nvinfo : EIATTR_VRC_CTA_INIT_COUNT
	.align		4
        /*0084*/ 	.byte	0x02, 0x4a
	.zero		1
	.zero		1


	//----- nvinfo : EIATTR_EXIT_INSTR_OFFSETS
	.align		4
        /*0088*/ 	.byte	0x04, 0x1c
        /*008a*/ 	.short	(.L_319 - .L_318)


	//   ....[0]....
.L_318:
        /*008c*/ 	.word	0x00000070


	//   ....[1]....
        /*0090*/ 	.word	0x00000280


	//   ....[2]....
        /*0094*/ 	.word	0x00000340


	//----- nvinfo : EIATTR_CRS_STACK_SIZE
	.align		4
.L_319:
        /*0098*/ 	.byte	0x04, 0x1e
        /*009a*/ 	.short	(.L_321 - .L_320)
.L_320:
        /*009c*/ 	.word	0x00000000


	//----- nvinfo : EIATTR_CBANK_PARAM_SIZE
	.align		4
.L_321:
        /*00a0*/ 	.byte	0x03, 0x19
        /*00a2*/ 	.short	0x0024


	//----- nvinfo : EIATTR_PARAM_CBANK
	.align		4
        /*00a4*/ 	.byte	0x04, 0x0a
        /*00a6*/ 	.short	(.L_323 - .L_322)
	.align		4
.L_322:
        /*00a8*/ 	.word	index@(.nv.constant0._ZN17fastertransformer20add_bias_temperatureIfEEvPT_PKS1_iiiif)
        /*00ac*/ 	.short	0x0380
        /*00ae*/ 	.short	0x0024


	//----- nvinfo : EIATTR_SW_WAR
	.align		4
.L_323:
        /*00b0*/ 	.byte	0x04, 0x36
        /*00b2*/ 	.short	(.L_325 - .L_324)
.L_324:
        /*00b4*/ 	.word	0x00000008
.L_325:


//--------------------- .nv.info._ZN17fastertransformer20add_bias_temperatureI7__half2EEvPT_PKS2_iiiif --------------------------
	.section	.nv.info._ZN17fastertransformer20add_bias_temperatureI7__half2EEvPT_PKS2_iiiif,"",@"SHT_CUDA_INFO"
	.sectionflags	@""
	.align	4


	//----- nvinfo : EIATTR_CUDA_API_VERSION
	.align		4
        /*0000*/ 	.byte	0x04, 0x37
        /*0002*/ 	.short	(.L_327 - .L_326)
.L_326:
        /*0004*/ 	.word	0x00000082


	//----- nvinfo : EIATTR_KPARAM_INFO
	.align		4
.L_327:
        /*0008*/ 	.byte	0x04, 0x17
        /*000a*/ 	.short	(.L_329 - .L_328)
.L_328:
        /*000c*/ 	.word	0x00000000
        /*0010*/ 	.short	0x0006
        /*0012*/ 	.short	0x0020
        /*0014*/ 	.byte	0x00, 0xf0, 0x11, 0x00


	//----- nvinfo : EIATTR_KPARAM_INFO
	.align		4
.L_329:
        /*0018*/ 	.byte	0x04, 0x17
        /*001a*/ 	.short	(.L_331 - .L_330)
.L_330:
        /*001c*/ 	.word	0x00000000
        /*0020*/ 	.short	0x0005
        /*0022*/ 	.short	0x001c
        /*0024*/ 	.byte	0x00, 0xf0, 0x11, 0x00


	//----- nvinfo : EIATTR_KPARAM_INFO
	.align		4
.L_331:
        /*0028*/ 	.byte	0x04, 0x17
        /*002a*/ 	.short	(.L_333 - .L_332)
.L_332:
        /*002c*/ 	.word	0x00000000
        /*0030*/ 	.short	0x0004
        /*0032*/ 	.short	0x0018
        /*0034*/ 	.byte	0x00, 0xf0, 0x11, 0x00


	//----- nvinfo : EIATTR_KPARAM_INFO
	.align		4
.L_333:
        /*0038*/ 	.byte	0x04, 0x17
        /*003a*/ 	.short	(.L_335 - .L_334)
.L_334:
        /*003c*/ 	.word	0x00000000
        /*0040*/ 	.short	0x0003
        /*0042*/ 	.short	0x0014
        /*0044*/ 	.byte	0x00, 0xf0, 0x11, 0x00


	//----- nvinfo : EIATTR_KPARAM_INFO
	.align		4
.L_335:
        /*0048*/ 	.byte	0x04, 0x17
        /*004a*/ 	.short	(.L_337 - .L_336)
.L_336:
        /*004c*/ 	.word	0x00000000
        /*0050*/ 	.short	0x0002
        /*0052*/ 	.short	0x0010
        /*0054*/ 	.byte	0x00, 0xf0, 0x11, 0x00


	//----- nvinfo : EIATTR_KPARAM_INFO
	.align		4
.L_337:
        /*0058*/ 	.byte	0x04, 0x17
        /*005a*/ 	.short	(.L_339 - .L_338)
.L_338:
        /*005c*/ 	.word	0x00000000
        /*0060*/ 	.short	0x0001
        /*0062*/ 	.short	0x0008
        /*0064*/ 	.byte	0x00, 0xf5, 0x21, 0x00


	//----- nvinfo : EIATTR_KPARAM_INFO
	.align		4
.L_339:
        /*0068*/ 	.byte	0x04, 0x17
        /*006a*/ 	.short	(.L_341 - .L_340)
.L_340:
        /*006c*/ 	.word	0x00000000
        /*0070*/ 	.short	0x0000
        /*0072*/ 	.short	0x0000
        /*0074*/ 	.byte	0x00, 0xf5, 0x21, 0x00


	//----- nvinfo : EIATTR_SPARSE_MMA_MASK
	.align		4
.L_341:
        /*0078*/ 	.byte	0x03, 0x50
        /*007a*/ 	.short	0x0000


	//----- nvinfo : EIATTR_MAXREG_COUNT
	.align		4
        /*007c*/ 	.byte	0x03, 0x1b
        /*007e*/ 	.short	0x00ff


	//----- nvinfo : EIATTR_EXTERNS
	.align		4
        /*0080*/ 	.byte	0x04, 0x0f
        /*0082*/ 	.short	(.L_343 - .L_342)


	//   ....[0]....
	.align		4
.L_342:
        /*0084*/ 	.word	index@(__assertfail)


	//----- nvinfo : EIATTR_MERCURY_ISA_VERSION
	.align		4
.L_343:
        /*0088*/ 	.byte	0x03, 0x5f
        /*008a*/ 	.short	0x0101


	//----- nvinfo : EIATTR_VRC_CTA_INIT_COUNT
	.align		4
        /*008c*/ 	.byte	0x02, 0x4a
	.zero		1
	.zero		1


	//----- nvinfo : EIATTR_SYSCALL_OFFSETS
	.align		4
        /*0090*/ 	.byte	0x04, 0x46
        /*0092*/ 	.short	(.L_345 - .L_344)


	//   ....[0]....
.L_344:
        /*0094*/ 	.word	0x00000160


	//   ....[1]....
        /*0098*/ 	.word	0x000002a0


	//----- nvinfo : EIATTR_EXIT_INSTR_OFFSETS
	.align		4
.L_345:
        /*009c*/ 	.byte	0x04, 0x1c
        /*009e*/ 	.short	(.L_347 - .L_346)


	//   ....[0]....
.L_346:
        /*00a0*/ 	.word	0x00000330


	//   ....[1]....
        /*00a4*/ 	.word	0x00000730


	//   ....[2]....
        /*00a8*/ 	.word	0x000009b0


	//----- nvinfo : EIATTR_CRS_STACK_SIZE
	.align		4
.L_347:
        /*00ac*/ 	.byte	0x04, 0x1e
        /*00ae*/ 	.short	(.L_349 - .L_348)
.L_348:
        /*00b0*/ 	.word	0x00000000


	//----- nvinfo : EIATTR_CBANK_PARAM_SIZE
	.align		4
.L_349:
        /*00b4*/ 	.byte	0x03, 0x19
        /*00b6*/ 	.short	0x0024


	//----- nvinfo : EIATTR_PARAM_CBANK
	.align		4
        /*00b8*/ 	.byte	0x04, 0x0a
        /*00ba*/ 	.short	(.L_351 - .L_350)
	.align		4
.L_350:
        /*00bc*/ 	.word	index@(.nv.constant0._ZN17fastertransformer20add_bias_temperatureI7__half2EEvPT_PKS2_iiiif)
        /*00c0*/ 	.short	0x0380
        /*00c2*/ 	.short	0x0024


	//----- nvinfo : EIATTR_SW_WAR
	.align		4
.L_351:
        /*00c4*/ 	.byte	0x04, 0x36
        /*00c6*/ 	.short	(.L_353 - .L_352)
.L_352:
        /*00c8*/ 	.word	0x00000008
.L_353:


//--------------------- .nv.callgraph             --------------------------
	.section	.nv.callgraph,"",@"SHT_CUDA_CALLGRAPH"
	.align	4
	.sectionentsize	8
	.align		4
        /*0000*/ 	.word	0x00000000
	.align		4
        /*0004*/ 	.word	0xffffffff
	.align		4
        /*0008*/ 	.word	index@(_ZN17fastertransformer24apply_repetition_penaltyI6__halfLb1EEEvPT_iiiiiPKiS5_S5_S5_if)
	.align		4
        /*000c*/ 	.word	index@(__assertfail)
	.align		4
        /*0010*/ 	.word	index@(_ZN17fastertransformer24apply_repetition_penaltyI6__halfLb0EEEvPT_iiiiiPKiS5_S5_S5_if)
	.align		4
        /*0014*/ 	.word	index@(__assertfail)
	.align		4
        /*0018*/ 	.word	index@(_ZN17fastertransformer24apply_repetition_penaltyIfLb1EEEvPT_iiiiiPKiS4_S4_S4_if)
	.align		4
        /*001c*/ 	.word	index@(__assertfail)
	.align		4
        /*0020*/ 	.word	index@(_ZN17fastertransformer24apply_repetition_penaltyIfLb0EEEvPT_iiiiiPKiS4_S4_S4_if)
	.align		4
        /*0024*/ 	.word	index@(__assertfail)
	.align		4
        /*0028*/ 	.word	index@(_ZN17fastertransformer20add_bias_temperatureI7__half2EEvPT_PKS2_iiiif)
	.align		4
        /*002c*/ 	.word	index@(__assertfail)
	.align		4
        /*0030*/ 	.word	0x00000000
	.align		4
        /*0034*/ 	.word	0xfffffffe
	.align		4
        /*0038*/ 	.word	0x00000000
	.align		4
        /*003c*/ 	.word	0xfffffffd
	.align		4
        /*0040*/ 	.word	0x00000000
	.align		4
        /*0044*/ 	.word	0xfffffffc


//--------------------- .nv.constant4             --------------------------
	.section	.nv.constant4,"a",@progbits
	.align	8
	.align		8
.nv.constant4:
        /*0000*/ 	.dword	precalc_xorwow_matrix
	.align		8
        /*0008*/ 	.dword	precalc_xorwow_offset_matrix
	.align		8
        /*0010*/ 	.dword	mrg32k3aM1
	.align		8
        /*0018*/ 	.dword	mrg32k3aM2
	.align		8
        /*0020*/ 	.dword	mrg32k3aM1SubSeq
	.align		8
        /*0028*/ 	.dword	mrg32k3aM2SubSeq
	.align		8
        /*0030*/ 	.dword	mrg32k3aM1Seq
	.align		8
        /*0038*/ 	.dword	mrg32k3aM2Seq
	.align		8
        /*0040*/ 	.dword	__unnamed_1
	.align		8
        /*0048*/ 	.dword	__unnamed_2
	.align		8
        /*0050*/ 	.dword	__unnamed_3
	.align		8
        /*0058*/ 	.dword	__unnamed_4
	.align		8
        /*0060*/ 	.dword	__unnamed_5
	.align		8
        /*0068*/ 	.dword	_ZN66_INTERNAL_1e2d82c7_30_beam_search_penalty_kernels_cu_d71c890f_31894cuda3std3__468_GLOBAL__N__1e2d82c7_30_beam_search_penalty_kernels_cu_d71c890f_31896ignoreE
	.align		8
        /*0070*/ 	.dword	_ZN66_INTERNAL_1e2d82c7_30_beam_search_penalty_kernels_cu_d71c890f_31894cuda3std3__45__cpo5beginE
	.align		8
        /*0078*/ 	.dword	_ZN66_INTERNAL_1e2d82c7_30_beam_search_penalty_kernels_cu_d71c890f_31894cuda3std3__45__cpo3endE
	.align		8
        /*0080*/ 	.dword	_ZN66_INTERNAL_1e2d82c7_30_beam_search_penalty_kernels_cu_d71c890f_31894cuda3std3__45__cpo6cbeginE
	.align		8
        /*0088*/ 	.dword	_ZN66_INTERNAL_1e2d82c7_30_beam_search_penalty_kernels_cu_d71c890f_31894cuda3std3__45__cpo4cendE
	.align		8
        /*0090*/ 	.dword	_ZN66_INTERNAL_1e2d82c7_30_beam_search_penalty_kernels_cu_d71c890f_31894cuda3std3__419piecewise_constructE
	.align		8
        /*0098*/ 	.dword	_ZN66_INTERNAL_1e2d82c7_30_beam_search_penalty_kernels_cu_d71c890f_31894cuda3std3__48in_placeE
	.align		8
        /*00a0*/ 	.dword	_ZN66_INTERNAL_1e2d82c7_30_beam_search_penalty_kernels_cu_d71c890f_31894cuda3std6ranges3__45__cpo4swapE
	.align		8
        /*00a8*/ 	.dword	_ZN66_INTERNAL_1e2d82c7_30_beam_search_penalty_kernels_cu_d71c890f_31894cuda3std6ranges3__45__cpo9iter_moveE
	.align		8
        /*00b0*/ 	.dword	_ZN66_INTERNAL_1e2d82c7_30_beam_search_penalty_kernels_cu_d71c890f_31894cuda3std6ranges3__45__cpo7advanceE
	.align		8
        /*00b8*/ 	.dword	$str
	.align		8
        /*00c0*/ 	.dword	$str$1
	.align		8
        /*00c8*/ 	.dword	$str$2
	.align		8
        /*00d0*/ 	.dword	$str$3
	.align		8
        /*00d8*/ 	.dword	__assertfail


//--------------------- .nv.constant3             --------------------------
	.section	.nv.constant3,"a",@progbits
	.align	8
.nv.constant3:
	.type		__cr_lgamma_table,@object
	.size		__cr_lgamma_table,(.L_8 - __cr_lgamma_table)
__cr_lgamma_table:
        /*0000*/ 	.byte	0x00, 0x00, 0x00, 0x00, 0x00, 0x00, 0x00, 0x00, 0x00, 0x00, 0x00, 0x00, 0x00, 0x00, 0x00, 0x00
        /*0010*/ 	.byte	0xef, 0x39, 0xfa, 0xfe, 0x42, 0x2e, 0xe6, 0x3f, 0x02, 0x20, 0x2a, 0xfa, 0x0b, 0xab, 0xfc, 0x3f
        /*0020*/ 	.byte	0xf9, 0x2c, 0x92, 0x7c, 0xa7, 0x6c, 0x09, 0x40, 0xc9, 0x79, 0x44, 0x3c, 0x64, 0x26, 0x13, 0x40
        /*0030*/ 	.byte	0xca, 0x01, 0xcf, 0x3a, 0x27, 0x51, 0x1a, 0x40, 0x30, 0xcc, 0x2d, 0xf3, 0xe1, 0x0c, 0x21, 0x40
        /*0040*/ 	.byte	0x0d, 0xb7, 0xfc, 0x82, 0x8e, 0x35, 0x25, 0x40
.L_8:


//--------------------- .text._ZN17fastertransformer24apply_min_length_penaltyI6__halfEEvPT_iPKiS5_iii --------------------------
	.section	.text._ZN17fastertransformer24apply_min_length_penaltyI6__halfEEvPT_iPKiS5_iii,"ax",@progbits
	.align	128
        .global         _ZN17fastertransformer24apply_min_length_penaltyI6__halfEEvPT_iPKiS5_iii
        .type           _ZN17fastertransformer24apply_min_length_penaltyI6__halfEEvPT_iPKiS5_iii,@function
        .size           _ZN17fastertransformer24apply_min_length_penaltyI6__halfEEvPT_iPKiS5_iii,(.L_x_83 - _ZN17fastertransformer24apply_min_length_penaltyI6__halfEEvPT_iPKiS5_iii)
        .other          _ZN17fastertransformer24apply_min_length_penaltyI6__halfEEvPT_iPKiS5_iii,@"STO_CUDA_ENTRY STV_DEFAULT"
_ZN17fastertransformer24apply_min_length_penaltyI6__halfEEvPT_iPKiS5_iii:
.text._ZN17fastertransformer24apply_min_length_penaltyI6__halfEEvPT_iPKiS5_iii:
[----:B------:R-:W-:Y:S01]  /*0000*/  LDC R1, c[0x0][0x37c] ;  /* 0x0000df00ff017b82 */ /* 0x000fe20000000800 */
[----:B------:R-:W0:Y:S07]  /*0010*/  S2R R0, SR_TID.X ;  /* 0x0000000000007919 */ /* 0x000e2e0000002100 */
[----:B------:R-:W0:Y:S01]  /*0020*/  S2UR UR6, SR_CTAID.X ;  /* 0x00000000000679c3 */ /* 0x000e220000002500 */
[----:B------:R-:W1:Y:S07]  /*0030*/  LDCU.64 UR4, c[0x0][0x358] ;  /* 0x00006b00ff0477ac */ /* 0x000e6e0008000a00 */
[----:B------:R-:W0:Y:S08]  /*0040*/  LDC R5, c[0x0][0x360] ;  /* 0x0000d800ff057b82 */ /* 0x000e300000000800 */
[----:B------:R-:W2:Y:S01]  /*0050*/  LDC.64 R2, c[0x0][0x398] ;  /* 0x0000e600ff027b82 */ /* 0x000ea20000000a00 */
[----:B0-----:R-:W-:Y:S01]  /*0060*/  IMAD R0, R5, UR6, R0 ;  /* 0x0000000605007c24 */ /* 0x001fe2000f8e0200 */
[----:B------:R-:W0:Y:S06]  /*0070*/  LDCU UR6, c[0x0][0x388] ;  /* 0x00007100ff0677ac */ /* 0x000e2c0008000800 */
[----:B------:R-:W3:Y:S01]  /*0080*/  LDC R5, c[0x0][0x3a0] ;  /* 0x0000e800ff057b82 */ /* 0x000ee20000000800 */
[----:B--2---:R-:W-:-:S06]  /*0090*/  IMAD.WIDE R2, R0, 0x4, R2 ;  /* 0x0000000400027825 */ /* 0x004fcc00078e0202 */
[----:B-1----:R-:W3:Y:S02]  /*00a0*/  LDG.E R2, desc[UR4][R2.64] ;  /* 0x0000000402027981 */ /* 0x002ee4000c1e1900 */
[----:B---3--:R-:W-:-:S04]  /*00b0*/  IADD3 R4, PT, PT, R2, 0x1, -R5 ;  /* 0x0000000102047810 */ /* 0x008fc80007ffe805 */
[----:B0-----:R-:W-:-:S13]  /*00c0*/  ISETP.GE.AND P0, PT, R4, UR6, PT ;  /* 0x0000000604007c0c */ /* 0x001fda000bf06270 */
[----:B------:R-:W-:Y:S05]  /*00d0*/  @P0 EXIT ;  /* 0x000000000000094d */ /* 0x000fea0003800000 */
[----:B------:R-:W0:Y:S01]  /*00e0*/  LDC R7, c[0x0][0x3a4] ;  /* 0x0000e900ff077b82 */ /* 0x000e220000000800 */
[----:B------:R-:W-:Y:S01]  /*00f0*/  IABS R8, R0 ;  /* 0x0000000000087213 */ /* 0x000fe20000000000 */
[----:B------:R-:W1:Y:S01]  /*0100*/  LDCU UR6, c[0x0][0x3a8] ;  /* 0x00007500ff0677ac */ /* 0x000e620008000800 */
[----:B0-----:R-:W-:-:S04]  /*0110*/  IABS R6, R7 ;  /* 0x0000000700067213 */ /* 0x001fc80000000000 */
[----:B------:R-:W0:Y:S08]  /*0120*/  I2F.RP R4, R6 ;  /* 0x0000000600047306 */ /* 0x000e300000209400 */
[----:B0-----:R-:W0:Y:S02]  /*0130*/  MUFU.RCP R4, R4 ;  /* 0x0000000400047308 */ /* 0x001e240000001000 */
[----:B0-----:R-:W-:Y:S01]  /*0140*/  VIADD R2, R4, 0xffffffe ;  /* 0x0ffffffe04027836 */ /* 0x001fe20000000000 */
[----:B------:R-:W-:-:S05]  /*0150*/  LOP3.LUT R4, R0, R7, RZ, 0x3c, !PT ;  /* 0x0000000700047212 */ /* 0x000fca00078e3cff */
[----:B------:R0:W2:Y:S01]  /*0160*/  F2I.FTZ.U32.TRUNC.NTZ R3, R2 ;  /* 0x0000000200037305 */ /* 0x0000a2000021f000 */
[----:B------:R-:W-:Y:S01]  /*0170*/  ISETP.GE.AND P1, PT, R4, RZ, PT ;  /* 0x000000ff0400720c */ /* 0x000fe20003f26270 */
[----:B0-----:R-:W-:Y:S01]  /*0180*/  IMAD.MOV.U32 R2, RZ, RZ, RZ ;  /* 0x000000ffff027224 */ /* 0x001fe200078e00ff */
[----:B--2---:R-:W-:-:S05]  /*0190*/  IADD3 R5, PT, PT, RZ, -R3, RZ ;  /* 0x80000003ff057210 */ /* 0x004fca0007ffe0ff */
[----:B------:R-:W-:-:S04]  /*01a0*/  IMAD R5, R5, R6, RZ ;  /* 0x0000000605057224 */ /* 0x000fc800078e02ff */
[----:B------:R-:W-:-:S06]  /*01b0*/  IMAD.HI.U32 R3, R3, R5, R2 ;  /* 0x0000000503037227 */ /* 0x000fcc00078e0002 */
[----:B------:R-:W-:-:S05]  /*01c0*/  IMAD.HI.U32 R5, R3, R8, RZ ;  /* 0x0000000803057227 */ /* 0x000fca00078e00ff */
[----:B------:R-:W-:-:S05]  /*01d0*/  IADD3 R3, PT, PT, -R5, RZ, RZ ;  /* 0x000000ff05037210 */ /* 0x000fca0007ffe1ff */
[----:B------:R-:W-:-:S05]  /*01e0*/  IMAD R3, R6, R3, R8 ;  /* 0x0000000306037224 */ /* 0x000fca00078e0208 */
[----:B------:R-:W-:-:S13]  /*01f0*/  ISETP.GT.U32.AND P2, PT, R6, R3, PT ;  /* 0x000000030600720c */ /* 0x000fda0003f44070 */
[----:B------:R-:W-:Y:S01]  /*0200*/  @!P2 IMAD.IADD R3, R3, 0x1, -R6 ;  /* 0x000000010303a824 */ /* 0x000fe200078e0a06 */
[----:B------:R-:W-:Y:S02]  /*0210*/  @!P2 IADD3 R5, PT, PT, R5, 0x1, RZ ;  /* 0x000000010505a810 */ /* 0x000fe40007ffe0ff */
[----:B------:R-:W-:Y:S02]  /*0220*/  ISETP.NE.AND P2, PT, R7, RZ, PT ;  /* 0x000000ff0700720c */ /* 0x000fe40003f45270 */
[----:B------:R-:W-:Y:S02]  /*0230*/  ISETP.GE.U32.AND P0, PT, R3, R6, PT ;  /* 0x000000060300720c */ /* 0x000fe40003f06070 */
[----:B------:R-:W0:Y:S11]  /*0240*/  LDC.64 R2, c[0x0][0x390] ;  /* 0x0000e400ff027b82 */ /* 0x000e360000000a00 */
[----:B------:R-:W-:-:S05]  /*0250*/  @P0 VIADD R5, R5, 0x1 ;  /* 0x0000000105050836 */ /* 0x000fca0000000000 */
[----:B------:R-:W-:Y:S02]  /*0260*/  @!P1 IADD3 R5, PT, PT, -R5, RZ, RZ ;  /* 0x000000ff05059210 */ /* 0x000fe40007ffe1ff */
[----:B------:R-:W-:-:S05]  /*0270*/  @!P2 LOP3.LUT R5, RZ, R7, RZ, 0x33, !PT ;  /* 0x00000007ff05a212 */ /* 0x000fca00078e33ff */
[----:B0-----:R-:W-:Y:S02]  /*0280*/  IMAD.WIDE R2, R5, 0x4, R2 ;  /* 0x0000000405027825 */ /* 0x001fe400078e0202 */
[----:B------:R-:W0:Y:S04]  /*0290*/  LDC.64 R4, c[0x0][0x380] ;  /* 0x0000e000ff047b82 */ /* 0x000e280000000a00 */
[----:B------:R-:W1:Y:S01]  /*02a0*/  LDG.E R3, desc[UR4][R2.64] ;  /* 0x0000000402037981 */ /* 0x000e62000c1e1900 */
[----:B------:R-:W-:Y:S02]  /*02b0*/  IMAD.MOV.U32 R6, RZ, RZ, 0xfbff ;  /* 0x0000fbffff067424 */ /* 0x000fe400078e00ff */
[----:B-1----:R-:W-:-:S03]  /*02c0*/  IMAD R7, R0, UR6, R3 ;  /* 0x0000000600077c24 */ /* 0x002fc6000f8e0203 */
[----:B------:R-:W-:Y:S01]  /*02d0*/  PRMT R0, R6, 0x7610, R0 ;  /* 0x0000761006007816 */ /* 0x000fe20000000000 */
[----:B0-----:R-:W-:-:S05]  /*02e0*/  IMAD.WIDE R4, R7, 0x2, R4 ;  /* 0x0000000207047825 */ /* 0x001fca00078e0204 */
[----:B------:R-:W-:Y:S01]  /*02f0*/  STG.E.U16 desc[UR4][R4.64], R0 ;  /* 0x0000000004007986 */ /* 0x000fe2000c101504 */
[----:B------:R-:W-:Y:S05]  /*0300*/  EXIT ;  /* 0x000000000000794d */ /* 0x000fea0003800000 */
.L_x_0:
[----:B------:R-:W-:-:S00]  /*0310*/  BRA `(.L_x_0) ;  /* 0xfffffffc00fc7947 */ /* 0x000fc0000383ffff */
[----:B------:R-:W-:-:S00]  /*0320*/  NOP ;  /* 0x0000000000007918 */ /* 0x000fc00000000000 */
        /* <DEDUP_REMOVED lines=13> */
.L_x_83:


//--------------------- .text._ZN17fastertransformer24apply_repetition_penaltyI6__halfLb1EEEvPT_iiiiiPKiS5_S5_S5_if --------------------------
	.section	.text._ZN17fastertransformer24apply_repetition_penaltyI6__halfLb1EEEvPT_iiiiiPKiS5_S5_S5_if,"ax",@progbits
	.align	128
        .global         _ZN17fastertransformer24apply_repetition_penaltyI6__halfLb1EEEvPT_iiiiiPKiS5_S5_S5_if
        .type           _ZN17fastertransformer24apply_repetition_penaltyI6__halfLb1EEEvPT_iiiiiPKiS5_S5_S5_if,@function
        .size           _ZN17fastertransformer24apply_repetition_penaltyI6__halfLb1EEEvPT_iiiiiPKiS5_S5_S5_if,(.L_x_84 - _ZN17fastertransformer24apply_repetition_penaltyI6__halfLb1EEEvPT_iiiiiPKiS5_S5_S5_if)
        .other          _ZN17fastertransformer24apply_repetition_penaltyI6__halfLb1EEEvPT_iiiiiPKiS5_S5_S5_if,@"STO_CUDA_ENTRY STV_DEFAULT"
_ZN17fastertransformer24apply_repetition_penaltyI6__halfLb1EEEvPT_iiiiiPKiS5_S5_S5_if:
.text._ZN17fastertransformer24apply_repetition_penaltyI6__halfLb1EEEvPT_iiiiiPKiS5_S5_S5_if:
[----:B------:R-:W0:Y:S01]  /*0000*/  LDC R1, c[0x0][0x37c] ;  /* 0x0000df00ff017b82 */ /* 0x000e220000000800 */
[----:B------:R-:W1:Y:S01]  /*0010*/  LDCU UR4, c[0x0][0x398] ;  /* 0x00007300ff0477ac */ /* 0x000e620008000800 */
[----:B------:R-:W2:Y:S01]  /*0020*/  LDCU UR36, c[0x0][0x3c0] ;  /* 0x00007800ff2477ac */ /* 0x000ea20008000800 */
[----:B-1----:R-:W-:-:S09]  /*0030*/  UISETP.GT.AND UP0, UPT, UR4, URZ, UPT ;  /* 0x000000ff0400728c */ /* 0x002fd2000bf04270 */
[----:B--2---:R-:W-:Y:S05]  /*0040*/  BRA.U UP0, `(.L_x_1) ;  /* 0x0000000100407547 */ /* 0x004fea000b800000 */
[----:B------:R-:W-:Y:S01]  /*0050*/  MOV R0, 0xd8 ;  /* 0x000000d800007802 */ /* 0x000fe20000000f00 */
[----:B------:R-:W1:Y:S01]  /*0060*/  LDCU.64 UR4, c[0x4][0xd0] ;  /* 0x01001a00ff0477ac */ /* 0x000e620008000a00 */
[----:B------:R-:W-:Y:S02]  /*0070*/  HFMA2 R8, -RZ, RZ, 0, 6.07967376708984375e-06 ;  /* 0x00000066ff087431 */ /* 0x000fe400000001ff */
[----:B------:R-:W-:Y:S01]  /*0080*/  IMAD.MOV.U32 R12, RZ, RZ, 0x1 ;  /* 0x00000001ff0c7424 */ /* 0x000fe200078e00ff */
[----:B------:R2:W3:Y:S01]  /*0090*/  LDC.64 R2, c[0x4][R0] ;  /* 0x0100000000027b82 */ /* 0x0004e20000000a00 */
[----:B------:R-:W4:Y:S01]  /*00a0*/  LDCU.64 UR6, c[0x4][0xc0] ;  /* 0x01001800ff0677ac */ /* 0x000f220008000a00 */
[----:B------:R-:W-:Y:S01]  /*00b0*/  IMAD.MOV.U32 R13, RZ, RZ, RZ ;  /* 0x000000ffff0d7224 */ /* 0x000fe200078e00ff */
[----:B------:R-:W5:Y:S01]  /*00c0*/  LDCU.64 UR8, c[0x4][0x60] ;  /* 0x01000c00ff0877ac */ /* 0x000f620008000a00 */
[----:B-1----:R-:W-:Y:S02]  /*00d0*/  IMAD.U32 R4, RZ, RZ, UR4 ;  /* 0x00000004ff047e24 */ /* 0x002fe4000f8e00ff */
[----:B------:R-:W-:-:S02]  /*00e0*/  IMAD.U32 R5, RZ, RZ, UR5 ;  /* 0x00000005ff057e24 */ /* 0x000fc4000f8e00ff */
[----:B----4-:R-:W-:Y:S01]  /*00f0*/  IMAD.U32 R6, RZ, RZ, UR6 ;  /* 0x00000006ff067e24 */ /* 0x010fe2000f8e00ff */
[----:B------:R-:W-:Y:S01]  /*0100*/  MOV R7, UR7 ;  /* 0x0000000700077c02 */ /* 0x000fe20008000f00 */
[----:B-----5:R-:W-:Y:S02]  /*0110*/  IMAD.U32 R10, RZ, RZ, UR8 ;  /* 0x00000008ff0a7e24 */ /* 0x020fe4000f8e00ff */
[----:B--2---:R-:W-:-:S07]  /*0120*/  IMAD.U32 R11, RZ, RZ, UR9 ;  /* 0x00000009ff0b7e24 */ /* 0x004fce000f8e00ff */
[----:B------:R-:W-:-:S07]  /*0130*/  LEPC R20, `(.L_x_1) ;  /* 0x000000001014794e */ /* 0x000fce0000000000 */
[----:B0--3--:R-:W-:Y:S05]  /*0140*/  CALL.ABS.NOINC R2 ;  /* 0x0000000002007343 */ /* 0x009fea0003c00000 */
.L_x_1:
[----:B------:R-:W1:Y:S01]  /*0150*/  LDCU.64 UR4, c[0x0][0x3b8] ;  /* 0x00007700ff0477ac */ /* 0x000e620008000a00 */
[----:B------:R-:W2:Y:S01]  /*0160*/  S2R R0, SR_CTAID.X ;  /* 0x0000000000007919 */ /* 0x000ea20000002500 */
[----:B------:R-:W3:Y:S01]  /*0170*/  LDC.64 R12, c[0x0][0x358] ;  /* 0x0000d600ff0c7b82 */ /* 0x000ee20000000a00 */
[----:B------:R-:W4:Y:S01]  /*0180*/  S2R R3, SR_TID.X ;  /* 0x0000000000037919 */ /* 0x000f220000002100 */
[----:B------:R-:W0:Y:S06]  /*0190*/  S2R R7, SR_CgaCtaId ;  /* 0x0000000000077919 */ /* 0x000e2c0000008800 */
[----:B------:R-:W2:Y:S01]  /*01a0*/  LDC R11, c[0x0][0x398] ;  /* 0x0000e600ff0b7b82 */ /* 0x000ea20000000800 */
[----:B-1----:R-:W-:Y:S01]  /*01b0*/  ISETP.NE.U32.AND P0, PT, RZ, UR4, PT ;  /* 0x00000004ff007c0c */ /* 0x002fe2000bf05070 */
[----:B------:R-:W1:Y:S06]  /*01c0*/  LDCU UR4, c[0x0][0x3c0] ;  /* 0x00007800ff0477ac */ /* 0x000e6c0008000800 */
[----:B------:R-:W0:Y:S01]  /*01d0*/  LDC.64 R14, c[0x0][0x380] ;  /* 0x0000e000ff0e7b82 */ /* 0x000e220000000a00 */
[----:B------:R-:W-:-:S13]  /*01e0*/  ISETP.NE.AND.EX P0, PT, RZ, UR5, PT, P0 ;  /* 0x00000005ff007c0c */ /* 0x000fda000bf05300 */
[----:B------:R-:W4:Y:S01]  /*01f0*/  @P0 LDC.64 R4, c[0x0][0x3b8] ;  /* 0x0000ee00ff040b82 */ /* 0x000f220000000a00 */
[----:B---3--:R-:W-:Y:S02]  /*0200*/  @P0 R2UR UR6, R12 ;  /* 0x000000000c0602ca */ /* 0x008fe400000e0000 */
[----:B------:R-:W-:Y:S02]  /*0210*/  @P0 R2UR UR7, R13 ;  /* 0x000000000d0702ca */ /* 0x000fe400000e0000 */
[----:B-1----:R-:W-:Y:S01]  /*0220*/  MOV R2, UR4 ;  /* 0x0000000400027c02 */ /* 0x002fe20008000f00 */
[----:B------:R-:W1:Y:S01]  /*0230*/  LDCU UR4, c[0x0][0x394] ;  /* 0x00007280ff0477ac */ /* 0x000e620008000800 */
[----:B------:R-:W-:Y:S02]  /*0240*/  MOV R16, 0x400 ;  /* 0x0000040000107802 */ /* 0x000fe40000000f00 */
[----:B--2---:R-:W-:Y:S01]  /*0250*/  LEA R10, R11, 0x1f, 0x1 ;  /* 0x0000001f0b0a7811 */ /* 0x004fe200078e08ff */
[----:B----4-:R-:W-:-:S06]  /*0260*/  @P0 IMAD.WIDE.U32 R4, R0, 0x4, R4 ;  /* 0x0000000400040825 */ /* 0x010fcc00078e0004 */
[----:B------:R2:W5:Y:S01]  /*0270*/  @P0 LDG.E R2, desc[UR6][R4.64] ;  /* 0x0000000604020981 */ /* 0x000562000c1e1900 */
[----:B------:R-:W-:Y:S02]  /*0280*/  ISETP.NE.AND P0, PT, R3, RZ, PT ;  /* 0x000000ff0300720c */ /* 0x000fe40003f05270 */
[----:B0-----:R-:W-:Y:S01]  /*0290*/  LEA R16, R7, R16, 0x18 ;  /* 0x0000001007107211 */ /* 0x001fe200078ec0ff */
[----:B-1----:R-:W-:Y:S01]  /*02a0*/  IMAD R7, R0, UR4, RZ ;  /* 0x0000000400077c24 */ /* 0x002fe2000f8e02ff */
[----:B------:R-:W-:-:S03]  /*02b0*/  LOP3.LUT R10, R10, 0xffffffe0, RZ, 0xc0, !PT ;  /* 0xffffffe00a0a7812 */ /* 0x000fc600078ec0ff */
[----:B------:R-:W-:-:S04]  /*02c0*/  IMAD.WIDE R14, R7, 0x2, R14 ;  /* 0x00000002070e7825 */ /* 0x000fc800078e020e */
[----:B--2---:R-:W-:Y:S02]  /*02d0*/  IMAD.IADD R4, R10, 0x1, R16 ;  /* 0x000000010a047824 */ /* 0x004fe400078e0210 */
[----:B------:R-:W-:Y:S05]  /*02e0*/  @P0 BRA `(.L_x_2) ;  /* 0x0000000c00a00947 */ /* 0x000fea0003800000 */
[----:B------:R-:W0:Y:S01]  /*02f0*/  LDC.64 R6, c[0x0][0x3a0] ;  /* 0x0000e800ff067b82 */ /* 0x000e220000000a00 */
[----:B------:R-:W-:Y:S02]  /*0300*/  R2UR UR4, R12 ;  /* 0x000000000c0472ca */ /* 0x000fe400000e0000 */
[----:B------:R-:W-:Y:S01]  /*0310*/  R2UR UR5, R13 ;  /* 0x000000000d0572ca */ /* 0x000fe200000e0000 */
[----:B0-----:R-:W-:-:S12]  /*0320*/  IMAD.WIDE.U32 R6, R0, 0x4, R6 ;  /* 0x0000000400067825 */ /* 0x001fd800078e0006 */
[----:B------:R-:W2:Y:S02]  /*0330*/  LDG.E R7, desc[UR4][R6.64] ;  /* 0x0000000406077981 */ /* 0x000ea4000c1e1900 */
[----:B--2---:R-:W-:-:S06]  /*0340*/  IMAD.WIDE R8, R7, 0x2, R14 ;  /* 0x0000000207087825 */ /* 0x004fcc00078e020e */
[----:B------:R-:W2:Y:S01]  /*0350*/  LDG.E.U16 R8, desc[UR4][R8.64] ;  /* 0x0000000408087981 */ /* 0x000ea2000c1e1500 */
[----:B------:R-:W0:Y:S01]  /*0360*/  LDCU UR4, c[0x0][0x3c4] ;  /* 0x00007880ff0477ac */ /* 0x000e220008000800 */
[C---:B------:R-:W-:Y:S01]  /*0370*/  IMAD R18, R11.reuse, 0x4, R4 ;  /* 0x000000040b127824 */ /* 0x040fe200078e0204 */
[C---:B------:R-:W-:Y:S02]  /*0380*/  LEA R17, R11.reuse, R16, 0x1 ;  /* 0x000000100b117211 */ /* 0x040fe400078e08ff */
[----:B------:R-:W-:Y:S02]  /*0390*/  ISETP.GE.AND P0, PT, R11, 0x2, PT ;  /* 0x000000020b00780c */ /* 0x000fe40003f06270 */
[----:B------:R1:W-:Y:S01]  /*03a0*/  STS [R18+-0x4], R7 ;  /* 0xfffffc0712007388 */ /* 0x0003e20000000800 */
[----:B0-----:R-:W-:-:S05]  /*03b0*/  F2FP.F16.F32.PACK_AB R5, RZ, UR4 ;  /* 0x00000004ff057c3e */ /* 0x001fca00080000ff */
[----:B--2---:R-:W-:-:S05]  /*03c0*/  HADD2 R9, R8.H0_H0, -R5.H0_H0 ;  /* 0xa000000508097230 */ /* 0x004fca0000000800 */
[----:B------:R1:W-:Y:S01]  /*03d0*/  STS.U16 [R17+-0x2], R9 ;  /* 0xfffffe0911007388 */ /* 0x0003e20000000400 */
[----:B------:R-:W-:Y:S05]  /*03e0*/  @!P0 BRA `(.L_x_2) ;  /* 0x0000000c00608947 */ /* 0x000fea0003800000 */
[----:B------:R-:W1:Y:S01]  /*03f0*/  LDC R8, c[0x0][0x38c] ;  /* 0x0000e300ff087b82 */ /* 0x000e620000000800 */
[----:B------:R-:W-:Y:S01]  /*0400*/  IABS R20, R0 ;  /* 0x0000000000147213 */ /* 0x000fe20000000000 */
[----:B------:R-:W0:Y:S01]  /*0410*/  LDCU UR4, c[0x0][0x388] ;  /* 0x00007100ff0477ac */ /* 0x000e220008000800 */
[----:B------:R-:W-:Y:S01]  /*0420*/  VIADD R25, R11, 0xfffffffe ;  /* 0xfffffffe0b197836 */ /* 0x000fe20000000000 */
[----:B------:R-:W-:Y:S02]  /*0430*/  ISETP.GE.AND P2, PT, R0, RZ, PT ;  /* 0x000000ff0000720c */ /* 0x000fe40003f46270 */
[----:B-1----:R-:W-:-:S04]  /*0440*/  IABS R18, R8 ;  /* 0x0000000800127213 */ /* 0x002fc80000000000 */
[----:B------:R-:W1:Y:S08]  /*0450*/  I2F.RP R9, R18 ;  /* 0x0000001200097306 */ /* 0x000e700000209400 */
[----:B-1----:R-:W1:Y:S02]  /*0460*/  MUFU.RCP R9, R9 ;  /* 0x0000000900097308 */ /* 0x002e640000001000 */
[----:B-1----:R-:W-:-:S06]  /*0470*/  VIADD R6, R9, 0xffffffe ;  /* 0x0ffffffe09067836 */ /* 0x002fcc0000000000 */
[----:B------:R1:W2:Y:S02]  /*0480*/  F2I.FTZ.U32.TRUNC.NTZ R7, R6 ;  /* 0x0000000600077305 */ /* 0x0002a4000021f000 */
[----:B-1----:R-:W-:Y:S02]  /*0490*/  HFMA2 R6, -RZ, RZ, 0, 0 ;  /* 0x00000000ff067431 */ /* 0x002fe400000001ff */
[----:B--2---:R-:W-:-:S04]  /*04a0*/  IMAD.MOV R19, RZ, RZ, -R7 ;  /* 0x000000ffff137224 */ /* 0x004fc800078e0a07 */
[----:B------:R-:W-:-:S04]  /*04b0*/  IMAD R19, R19, R18, RZ ;  /* 0x0000001213137224 */ /* 0x000fc800078e02ff */
[----:B------:R-:W-:-:S04]  /*04c0*/  IMAD.HI.U32 R7, R7, R19, R6 ;  /* 0x0000001307077227 */ /* 0x000fc800078e0006 */
[----:B------:R-:W-:Y:S02]  /*04d0*/  IMAD.MOV.U32 R19, RZ, RZ, R20 ;  /* 0x000000ffff137224 */ /* 0x000fe400078e0014 */
[----:B------:R-:W-:Y:S02]  /*04e0*/  VIADD R6, R11, 0xffffffff ;  /* 0xffffffff0b067836 */ /* 0x000fe40000000000 */
[----:B------:R-:W-:-:S04]  /*04f0*/  IMAD.HI.U32 R7, R7, R19, RZ ;  /* 0x0000001307077227 */ /* 0x000fc800078e00ff */
[----:B------:R-:W-:-:S04]  /*0500*/  IMAD.MOV R7, RZ, RZ, -R7 ;  /* 0x000000ffff077224 */ /* 0x000fc800078e0a07 */
[----:B------:R-:W-:-:S05]  /*0510*/  IMAD R7, R18, R7, R19 ;  /* 0x0000000712077224 */ /* 0x000fca00078e0213 */
[----:B------:R-:W-:-:S13]  /*0520*/  ISETP.GT.U32.AND P0, PT, R18, R7, PT ;  /* 0x000000071200720c */ /* 0x000fda0003f04070 */
[----:B------:R-:W-:Y:S02]  /*0530*/  @!P0 IADD3 R7, PT, PT, R7, -R18, RZ ;  /* 0x8000001207078210 */ /* 0x000fe40007ffe0ff */
[----:B------:R-:W-:Y:S02]  /*0540*/  ISETP.NE.AND P0, PT, R8, RZ, PT ;  /* 0x000000ff0800720c */ /* 0x000fe40003f05270 */
[----:B------:R-:W-:-:S13]  /*0550*/  ISETP.GT.U32.AND P1, PT, R18, R7, PT ;  /* 0x000000071200720c */ /* 0x000fda0003f24070 */
[----:B------:R-:W-:Y:S01]  /*0560*/  @!P1 IMAD.IADD R7, R7, 0x1, -R18 ;  /* 0x0000000107079824 */ /* 0x000fe200078e0a12 */
[----:B------:R-:W-:-:S04]  /*0570*/  ISETP.GE.U32.AND P1, PT, R25, 0x3, PT ;  /* 0x000000031900780c */ /* 0x000fc80003f26070 */
[----:B------:R-:W-:Y:S02]  /*0580*/  @!P2 IADD3 R7, PT, PT, -R7, RZ, RZ ;  /* 0x000000ff0707a210 */ /* 0x000fe40007ffe1ff */
[----:B------:R-:W-:Y:S01]  /*0590*/  @!P0 LOP3.LUT R7, RZ, R8, RZ, 0x33, !PT ;  /* 0x00000008ff078212 */ /* 0x000fe200078e33ff */
[----:B0-----:R-:W-:-:S04]  /*05a0*/  IMAD R8, R8, UR4, RZ ;  /* 0x0000000408087c24 */ /* 0x001fc8000f8e02ff */
[----:B------:R-:W-:Y:S02]  /*05b0*/  IMAD.MOV.U32 R9, RZ, RZ, R7 ;  /* 0x000000ffff097224 */ /* 0x000fe400078e0007 */
[----:B------:R-:W-:Y:S05]  /*05c0*/  @!P1 BRA `(.L_x_3) ;  /* 0x0000000400a09947 */ /* 0x000fea0003800000 */
[----:B------:R-:W0:Y:S01]  /*05d0*/  LDCU UR4, c[0x0][0x398] ;  /* 0x00007300ff0477ac */ /* 0x000e220008000800 */
[C---:B------:R-:W-:Y:S01]  /*05e0*/  IADD3 R22, PT, PT, R11.reuse, -0x4, RZ ;  /* 0xfffffffc0b167810 */ /* 0x040fe20007ffe0ff */
[C---:B------:R-:W-:Y:S01]  /*05f0*/  VIADD R20, R11.reuse, 0xfffffffb ;  /* 0xfffffffb0b147836 */ /* 0x040fe20000000000 */
[----:B------:R-:W-:Y:S01]  /*0600*/  LOP3.LUT R23, R6, 0xfffffffc, RZ, 0xc0, !PT ;  /* 0xfffffffc06177812 */ /* 0x000fe200078ec0ff */
[C---:B------:R-:W-:Y:S01]  /*0610*/  VIADD R24, R11.reuse, 0xfffffffd ;  /* 0xfffffffd0b187836 */ /* 0x040fe20000000000 */
[----:B------:R-:W-:Y:S01]  /*0620*/  LEA R19, R11, R10, 0x2 ;  /* 0x0000000a0b137211 */ /* 0x000fe200078e10ff */
[----:B------:R-:W-:Y:S01]  /*0630*/  BSSY.RECONVERGENT B0, `(.L_x_4) ;  /* 0x0000060000007945 */ /* 0x000fe20003800200 */
[----:B------:R-:W-:Y:S01]  /*0640*/  IMAD R18, R25, R8, -R7 ;  /* 0x0000000819127224 */ /* 0x000fe200078e0a07 */
[----:B------:R-:W-:Y:S01]  /*0650*/  MOV R9, R7 ;  /* 0x0000000700097202 */ /* 0x000fe20000000f00 */
[----:B------:R-:W-:Y:S01]  /*0660*/  VIADD R10, R17, 0xfffffffc ;  /* 0xfffffffc110a7836 */ /* 0x000fe20000000000 */
[----:B------:R-:W-:Y:S01]  /*0670*/  IADD3 R19, PT, PT, R19, -0x8, R16 ;  /* 0xfffffff813137810 */ /* 0x000fe20007ffe010 */
[----:B------:R-:W-:-:S02]  /*0680*/  IMAD.MOV.U32 R11, RZ, RZ, R0 ;  /* 0x000000ffff0b7224 */ /* 0x000fc400078e0000 */
[-CC-:B------:R-:W-:Y:S02]  /*0690*/  IMAD R20, R20, R8.reuse, -R7.reuse ;  /* 0x0000000814147224 */ /* 0x180fe400078e0a07 */
[-CC-:B------:R-:W-:Y:S02]  /*06a0*/  IMAD R22, R22, R8.reuse, -R7.reuse ;  /* 0x0000000816167224 */ /* 0x180fe400078e0a07 */
[----:B------:R-:W-:Y:S02]  /*06b0*/  IMAD R24, R24, R8, -R7 ;  /* 0x0000000818187224 */ /* 0x000fe400078e0a07 */
[----:B------:R-:W-:Y:S02]  /*06c0*/  IMAD.MOV R23, RZ, RZ, -R23 ;  /* 0x000000ffff177224 */ /* 0x000fe400078e0a17 */
[----:B0-----:R-:W-:-:S07]  /*06d0*/  IMAD.U32 R25, RZ, RZ, UR4 ;  /* 0x00000004ff197e24 */ /* 0x001fce000f8e00ff */
.L_x_5:
[----:B------:R-:W-:-:S04]  /*06e0*/  IADD3 R21, PT, PT, R25, -0x2, RZ ;  /* 0xfffffffe19157810 */ /* 0x000fc80007ffe0ff */
[----:B------:R-:W-:-:S04]  /*06f0*/  ISETP.GE.AND P1, PT, R21, UR36, PT ;  /* 0x0000002415007c0c */ /* 0x000fc8000bf26270 */
[----:B-----5:R-:W-:-:S13]  /*0700*/  ISETP.GE.AND P1, PT, R21, R2, !P1 ;  /* 0x000000021500720c */ /* 0x020fda0004f26270 */
[----:B------:R-:W0:Y:S01]  /*0710*/  @!P1 LDC.64 R16, c[0x0][0x3b0] ;  /* 0x0000ec00ff109b82 */ /* 0x000e220000000a00 */
[----:B------:R-:W-:Y:S01]  /*0720*/  @!P1 R2UR UR4, R12 ;  /* 0x000000000c0492ca */ /* 0x000fe200000e0000 */
[----:B------:R-:W-:Y:S01]  /*0730*/  @!P1 IMAD.IADD R26, R18, 0x1, R11 ;  /* 0x00000001121a9824 */ /* 0x000fe200078e020b */
[----:B------:R-:W-:-:S03]  /*0740*/  @!P1 R2UR UR5, R13 ;  /* 0x000000000d0592ca */ /* 0x000fc600000e0000 */
[----:B------:R-:W-:-:S04]  /*0750*/  @!P1 IMAD.IADD R29, R9, 0x1, R26 ;  /* 0x00000001091d9824 */ /* 0x000fc800078e021a */
[----:B0-----:R-:W-:Y:S02]  /*0760*/  @!P1 IMAD.WIDE R28, R29, 0x4, R16 ;  /* 0x000000041d1c9825 */ /* 0x001fe400078e0210 */
[----:B------:R-:W0:Y:S04]  /*0770*/  @!P1 LDC.64 R16, c[0x0][0x3a8] ;  /* 0x0000ea00ff109b82 */ /* 0x000e280000000a00 */
[----:B------:R-:W2:Y:S01]  /*0780*/  @!P1 LDG.E R9, desc[UR4][R28.64] ;  /* 0x000000041c099981 */ /* 0x000ea2000c1e1900 */
[----:B------:R-:W-:Y:S02]  /*0790*/  ISETP.GT.AND P2, PT, R21, UR36, PT ;  /* 0x0000002415007c0c */ /* 0x000fe4000bf44270 */
[----:B--2---:R-:W-:-:S05]  /*07a0*/  @!P1 IADD3 R27, PT, PT, R26, R9, RZ ;  /* 0x000000091a1b9210 */ /* 0x004fca0007ffe0ff */
[----:B0-----:R-:W-:-:S05]  /*07b0*/  @!P1 IMAD.WIDE R16, R27, 0x4, R16 ;  /* 0x000000041b109825 */ /* 0x001fca00078e0210 */
[----:B------:R-:W2:Y:S01]  /*07c0*/  @!P1 LDG.E R27, desc[UR4][R16.64] ;  /* 0x00000004101b9981 */ /* 0x000ea2000c1e1900 */
[----:B------:R-:W-:-:S13]  /*07d0*/  ISETP.GT.AND P2, PT, R21, R2, !P2 ;  /* 0x000000021500720c */ /* 0x000fda0005744270 */
[----:B------:R-:W-:-:S04]  /*07e0*/  @!P2 IMAD.IADD R28, R24, 0x1, R11 ;  /* 0x00000001181ca824 */ /* 0x000fc800078e020b */
[----:B------:R-:W-:Y:S02]  /*07f0*/  @!P2 IMAD.IADD R21, R9, 0x1, R28 ;  /* 0x000000010915a824 */ /* 0x000fe400078e021c */
[----:B--2---:R-:W-:-:S05]  /*0800*/  @!P1 IMAD.WIDE R16, R27, 0x2, R14 ;  /* 0x000000021b109825 */ /* 0x004fca00078e020e */
[----:B------:R0:W2:Y:S01]  /*0810*/  @!P1 LDG.E.U16 R26, desc[UR4][R16.64] ;  /* 0x00000004101a9981 */ /* 0x0000a2000c1e1500 */
[----:B------:R-:W-:Y:S02]  /*0820*/  @!P2 R2UR UR4, R12 ;  /* 0x000000000c04a2ca */ /* 0x000fe400000e0000 */
[----:B------:R-:W-:Y:S01]  /*0830*/  @!P2 R2UR UR5, R13 ;  /* 0x000000000d05a2ca */ /* 0x000fe200000e0000 */
[----:B------:R1:W-:Y:S01]  /*0840*/  @!P1 STS [R19], R27 ;  /* 0x0000001b13009388 */ /* 0x0003e20000000800 */
[----:B0-----:R-:W0:Y:S02]  /*0850*/  @!P2 LDC.64 R16, c[0x0][0x3b0] ;  /* 0x0000ec00ff10ab82 */ /* 0x001e240000000a00 */
[----:B0-----:R-:W-:-:S09]  /*0860*/  @!P2 IMAD.WIDE R16, R21, 0x4, R16 ;  /* 0x000000041510a825 */ /* 0x001fd200078e0210 */
[----:B------:R0:W3:Y:S02]  /*0870*/  @!P2 LDG.E R9, desc[UR4][R16.64] ;  /* 0x000000041009a981 */ /* 0x0000e4000c1e1900 */
[----:B0-----:R-:W0:Y:S01]  /*0880*/  @!P2 LDC.64 R16, c[0x0][0x3a8] ;  /* 0x0000ea00ff10ab82 */ /* 0x001e220000000a00 */
[----:B--2---:R-:W-:Y:S01]  /*0890*/  @!P1 HADD2 R26, R26.H0_H0, -R5.H0_H0 ;  /* 0xa00000051a1a9230 */ /* 0x004fe20000000800 */
[----:B---3--:R-:W-:-:S05]  /*08a0*/  @!P2 IADD3 R29, PT, PT, R28, R9, RZ ;  /* 0x000000091c1da210 */ /* 0x008fca0007ffe0ff */
[----:B0-----:R-:W-:-:S05]  /*08b0*/  @!P2 IMAD.WIDE R28, R29, 0x4, R16 ;  /* 0x000000041d1ca825 */ /* 0x001fca00078e0210 */
[----:B-1----:R-:W2:Y:S01]  /*08c0*/  @!P2 LDG.E R27, desc[UR4][R28.64] ;  /* 0x000000041c1ba981 */ /* 0x002ea2000c1e1900 */
[----:B------:R-:W-:-:S05]  /*08d0*/  VIADD R21, R25, 0xfffffffc ;  /* 0xfffffffc19157836 */ /* 0x000fca0000000000 */
[----:B------:R-:W-:-:S04]  /*08e0*/  ISETP.GE.AND P0, PT, R21, UR36, PT ;  /* 0x0000002415007c0c */ /* 0x000fc8000bf06270 */
[----:B------:R-:W-:Y:S01]  /*08f0*/  ISETP.GE.AND P0, PT, R21, R2, !P0 ;  /* 0x000000021500720c */ /* 0x000fe20004706270 */
[----:B--2---:R-:W-:-:S06]  /*0900*/  @!P2 IMAD.WIDE R28, R27, 0x2, R14 ;  /* 0x000000021b1ca825 */ /* 0x004fcc00078e020e */
[----:B------:R-:W2:Y:S01]  /*0910*/  @!P2 LDG.E.U16 R28, desc[UR4][R28.64] ;  /* 0x000000041c1ca981 */ /* 0x000ea2000c1e1500 */
[----:B------:R-:W-:-:S05]  /*0920*/  PRMT R17, R26, 0x7610, R17 ;  /* 0x000076101a117816 */ /* 0x000fca0000000011 */
[----:B------:R0:W-:Y:S02]  /*0930*/  @!P1 STS.U16 [R10], R17 ;  /* 0x000000110a009388 */ /* 0x0001e40000000400 */
[----:B0-----:R-:W0:Y:S01]  /*0940*/  @!P0 LDC.64 R16, c[0x0][0x3b0] ;  /* 0x0000ec00ff108b82 */ /* 0x001e220000000a00 */
[----:B------:R-:W-:Y:S01]  /*0950*/  @!P0 R2UR UR4, R12 ;  /* 0x000000000c0482ca */ /* 0x000fe200000e0000 */
[----:B------:R-:W-:Y:S01]  /*0960*/  @!P2 STS [R19+-0x4], R27 ;  /* 0xfffffc1b1300a388 */ /* 0x000fe20000000800 */
[----:B------:R-:W-:Y:S01]  /*0970*/  @!P0 R2UR UR5, R13 ;  /* 0x000000000d0582ca */ /* 0x000fe200000e0000 */
[----:B--2---:R-:W-:-:S05]  /*0980*/  @!P2 HADD2 R26, R28.H0_H0, -R5.H0_H0 ;  /* 0xa00000051c1aa230 */ /* 0x004fca0000000800 */
[----:B------:R-:W-:Y:S01]  /*0990*/  PRMT R29, R26, 0x7610, R29 ;  /* 0x000076101a1d7816 */ /* 0x000fe2000000001d */
[----:B------:R-:W-:-:S04]  /*09a0*/  @!P0 IMAD.IADD R26, R22, 0x1, R11 ;  /* 0x00000001161a8824 */ /* 0x000fc800078e020b */
[----:B------:R1:W-:Y:S02]  /*09b0*/  @!P2 STS.U16 [R10+-0x2], R29 ;  /* 0xfffffe1d0a00a388 */ /* 0x0003e40000000400 */
[----:B-1----:R-:W-:-:S05]  /*09c0*/  @!P0 IADD3 R29, PT, PT, R9, R26, RZ ;  /* 0x0000001a091d8210 */ /* 0x002fca0007ffe0ff */
[----:B0-----:R-:W-:Y:S02]  /*09d0*/  @!P0 IMAD.WIDE R28, R29, 0x4, R16 ;  /* 0x000000041d1c8825 */ /* 0x001fe400078e0210 */
[----:B------:R-:W0:Y:S03]  /*09e0*/  @!P0 LDC.64 R16, c[0x0][0x3a8] ;  /* 0x0000ea00ff108b82 */ /* 0x000e260000000a00 */
[----:B------:R-:W2:Y:S02]  /*09f0*/  @!P0 LDG.E R9, desc[UR4][R28.64] ;  /* 0x000000041c098981 */ /* 0x000ea4000c1e1900 */
[----:B--2---:R-:W-:-:S04]  /*0a00*/  @!P0 IMAD.IADD R26, R26, 0x1, R9 ;  /* 0x000000011a1a8824 */ /* 0x004fc800078e0209 */
[----:B0-----:R-:W-:-:S06]  /*0a10*/  @!P0 IMAD.WIDE R26, R26, 0x4, R16 ;  /* 0x000000041a1a8825 */ /* 0x001fcc00078e0210 */
[----:B------:R-:W2:Y:S01]  /*0a20*/  @!P0 LDG.E R27, desc[UR4][R26.64] ;  /* 0x000000041a1b8981 */ /* 0x000ea2000c1e1900 */
[----:B------:R-:W-:-:S05]  /*0a30*/  VIADD R25, R25, 0xfffffffb ;  /* 0xfffffffb19197836 */ /* 0x000fca0000000000 */
[----:B------:R-:W-:-:S04]  /*0a40*/  ISETP.GE.AND P1, PT, R25, UR36, PT ;  /* 0x0000002419007c0c */ /* 0x000fc8000bf26270 */
[----:B------:R-:W-:Y:S01]  /*0a50*/  ISETP.GE.AND P1, PT, R25, R2, !P1 ;  /* 0x000000021900720c */ /* 0x000fe20004f26270 */
[----:B--2---:R-:W-:-:S05]  /*0a60*/  @!P0 IMAD.WIDE R16, R27, 0x2, R14 ;  /* 0x000000021b108825 */ /* 0x004fca00078e020e */
[----:B------:R0:W2:Y:S07]  /*0a70*/  @!P0 LDG.E.U16 R26, desc[UR4][R16.64] ;  /* 0x00000004101a8981 */ /* 0x0000ae000c1e1500 */
[----:B0-----:R-:W0:Y:S01]  /*0a80*/  @!P1 LDC.64 R16, c[0x0][0x3b0] ;  /* 0x0000ec00ff109b82 */ /* 0x001e220000000a00 */
[----:B------:R-:W-:Y:S02]  /*0a90*/  @!P1 R2UR UR4, R12 ;  /* 0x000000000c0492ca */ /* 0x000fe400000e0000 */
[----:B------:R-:W-:Y:S01]  /*0aa0*/  @!P1 R2UR UR5, R13 ;  /* 0x000000000d0592ca */ /* 0x000fe200000e0000 */
[----:B--2---:R-:W-:Y:S01]  /*0ab0*/  @!P0 HADD2 R25, R26.H0_H0, -R5.H0_H0 ;  /* 0xa00000051a198230 */ /* 0x004fe20000000800 */
[----:B------:R-:W-:-:S05]  /*0ac0*/  @!P1 IADD3 R26, PT, PT, R20, R11, RZ ;  /* 0x0000000b141a9210 */ /* 0x000fca0007ffe0ff */
[----:B------:R-:W-:-:S04]  /*0ad0*/  @!P1 IMAD.IADD R29, R9, 0x1, R26 ;  /* 0x00000001091d9824 */ /* 0x000fc800078e021a */
[----:B0-----:R-:W-:Y:S02]  /*0ae0*/  @!P1 IMAD.WIDE R28, R29, 0x4, R16 ;  /* 0x000000041d1c9825 */ /* 0x001fe400078e0210 */
[----:B------:R-:W0:Y:S03]  /*0af0*/  @!P1 LDC.64 R16, c[0x0][0x3a8] ;  /* 0x0000ea00ff109b82 */ /* 0x000e260000000a00 */
[----:B------:R-:W2:Y:S04]  /*0b00*/  @!P1 LDG.E R9, desc[UR4][R28.64] ;  /* 0x000000041c099981 */ /* 0x000ea8000c1e1900 */
[----:B------:R0:W-:Y:S01]  /*0b10*/  @!P0 STS [R19+-0x8], R27 ;  /* 0xfffff81b13008388 */ /* 0x0001e20000000800 */
[----:B--2---:R-:W-:-:S04]  /*0b20*/  @!P1 IMAD.IADD R26, R26, 0x1, R9 ;  /* 0x000000011a1a9824 */ /* 0x004fc800078e0209 */
[----:B0-----:R-:W-:-:S06]  /*0b30*/  @!P1 IMAD.WIDE R26, R26, 0x4, R16 ;  /* 0x000000041a1a9825 */ /* 0x001fcc00078e0210 */
[----:B------:R-:W2:Y:S01]  /*0b40*/  @!P1 LDG.E R26, desc[UR4][R26.64] ;  /* 0x000000041a1a9981 */ /* 0x000ea2000c1e1900 */
[----:B------:R-:W-:Y:S01]  /*0b50*/  IADD3 R23, PT, PT, R23, 0x4, RZ ;  /* 0x0000000417177810 */ /* 0x000fe20007ffe0ff */
[----:B--2---:R-:W-:-:S06]  /*0b60*/  @!P1 IMAD.WIDE R16, R26, 0x2, R14 ;  /* 0x000000021a109825 */ /* 0x004fcc00078e020e */
[----:B------:R-:W2:Y:S01]  /*0b70*/  @!P1 LDG.E.U16 R16, desc[UR4][R16.64] ;  /* 0x0000000410109981 */ /* 0x000ea2000c1e1500 */
[----:B------:R-:W-:-:S05]  /*0b80*/  PRMT R27, R25, 0x7610, R27 ;  /* 0x00007610191b7816 */ /* 0x000fca000000001b */
[----:B------:R-:W-:Y:S01]  /*0b90*/  @!P0 STS.U16 [R10+-0x4], R27 ;  /* 0xfffffc1b0a008388 */ /* 0x000fe20000000400 */
[----:B------:R-:W-:Y:S01]  /*0ba0*/  ISETP.NE.AND P0, PT, R23, RZ, PT ;  /* 0x000000ff1700720c */ /* 0x000fe20003f05270 */
[----:B------:R-:W-:Y:S02]  /*0bb0*/  IMAD.MOV.U32 R25, RZ, RZ, R21 ;  /* 0x000000ffff197224 */ /* 0x000fe400078e0015 */
[----:B------:R0:W-:Y:S01]  /*0bc0*/  @!P1 STS [R19+-0xc], R26 ;  /* 0xfffff41a13009388 */ /* 0x0001e20000000800 */
[----:B------:R-:W-:Y:S02]  /*0bd0*/  IMAD R11, R8, -0x4, R11 ;  /* 0xfffffffc080b7824 */ /* 0x000fe400078e020b */
[----:B0-----:R-:W-:Y:S02]  /*0be0*/  VIADD R19, R19, 0xfffffff0 ;  /* 0xfffffff013137836 */ /* 0x001fe40000000000 */
[----:B--2---:R-:W-:-:S05]  /*0bf0*/  @!P1 HADD2 R17, R16.H0_H0, -R5.H0_H0 ;  /* 0xa000000510119230 */ /* 0x004fca0000000800 */
[----:B------:R0:W-:Y:S02]  /*0c00*/  @!P1 STS.U16 [R10+-0x6], R17 ;  /* 0xfffffa110a009388 */ /* 0x0001e40000000400 */
[----:B0-----:R-:W-:Y:S01]  /*0c10*/  IADD3 R10, PT, PT, R10, -0x8, RZ ;  /* 0xfffffff80a0a7810 */ /* 0x001fe20007ffe0ff */
[----:B------:R-:W-:Y:S06]  /*0c20*/  @P0 BRA `(.L_x_5) ;  /* 0xfffffff800ac0947 */ /* 0x000fec000383ffff */
[----:B------:R-:W-:Y:S05]  /*0c30*/  BSYNC.RECONVERGENT B0 ;  /* 0x0000000000007941 */ /* 0x000fea0003800200 */
.L_x_4:
[----:B------:R-:W-:-:S07]  /*0c40*/  VIADD R25, R25, 0xfffffffe ;  /* 0xfffffffe19197836 */ /* 0x000fce0000000000 */
.L_x_3:
[----:B------:R-:W-:-:S13]  /*0c50*/  LOP3.LUT P0, R10, R6, 0x3, RZ, 0xc0, !PT ;  /* 0x00000003060a7812 */ /* 0x000fda000780c0ff */
[----:B------:R-:W-:Y:S05]  /*0c60*/  @!P0 BRA `(.L_x_2) ;  /* 0x0000000400408947 */ /* 0x000fea0003800000 */
[----:B------:R-:W-:Y:S01]  /*0c70*/  ISETP.NE.AND P0, PT, R10, 0x1, PT ;  /* 0x000000010a00780c */ /* 0x000fe20003f05270 */
[----:B------:R-:W0:-:S12]  /*0c80*/  LDCU UR6, c[0x0][0x3c0] ;  /* 0x00007800ff0677ac */ /* 0x000e180008000800 */
[----:B------:R-:W-:Y:S05]  /*0c90*/  @!P0 BRA `(.L_x_6) ;  /* 0x0000000000c88947 */ /* 0x000fea0003800000 */
[----:B------:R-:W1:Y:S02]  /*0ca0*/  LDCU UR4, c[0x0][0x3c0] ;  /* 0x00007800ff0477ac */ /* 0x000e640008000800 */
[----:B-1----:R-:W-:-:S04]  /*0cb0*/  ISETP.GE.AND P0, PT, R25, UR4, PT ;  /* 0x0000000419007c0c */ /* 0x002fc8000bf06270 */
[----:B-----5:R-:W-:-:S13]  /*0cc0*/  ISETP.GE.AND P0, PT, R25, R2, !P0 ;  /* 0x000000021900720c */ /* 0x020fda0004706270 */
[----:B------:R-:W1:Y:S01]  /*0cd0*/  @!P0 LDC.64 R10, c[0x0][0x3b0] ;  /* 0x0000ec00ff0a8b82 */ /* 0x000e620000000a00 */
[----:B------:R-:W-:Y:S01]  /*0ce0*/  @!P0 IMAD.IADD R16, R0, 0x1, -R7 ;  /* 0x0000000100108824 */ /* 0x000fe200078e0a07 */
[----:B------:R-:W-:Y:S02]  /*0cf0*/  @!P0 R2UR UR8, R12 ;  /* 0x000000000c0882ca */ /* 0x000fe400000e0000 */
[----:B------:R-:W-:Y:S01]  /*0d00*/  @!P0 R2UR UR9, R13 ;  /* 0x000000000d0982ca */ /* 0x000fe200000e0000 */
[----:B------:R-:W-:-:S05]  /*0d10*/  @!P0 IMAD R16, R25, R8, R16 ;  /* 0x0000000819108224 */ /* 0x000fca00078e0210 */
[----:B------:R-:W-:-:S05]  /*0d20*/  @!P0 IADD3 R17, PT, PT, R9, R16, RZ ;  /* 0x0000001009118210 */ /* 0x000fca0007ffe0ff */
[----:B-1----:R-:W-:-:S05]  /*0d30*/  @!P0 IMAD.WIDE R10, R17, 0x4, R10 ;  /* 0x00000004110a8825 */ /* 0x002fca00078e020a */
[----:B------:R1:W2:Y:S01]  /*0d40*/  @!P0 LDG.E R9, desc[UR8][R10.64] ;  /* 0x000000080a098981 */ /* 0x0002a2000c1e1900 */
[----:B------:R-:W-:-:S04]  /*0d50*/  ISETP.GT.AND P1, PT, R25, UR4, PT ;  /* 0x0000000419007c0c */ /* 0x000fc8000bf24270 */
[----:B------:R-:W-:Y:S01]  /*0d60*/  ISETP.GT.AND P1, PT, R25, R2, !P1 ;  /* 0x000000021900720c */ /* 0x000fe20004f24270 */
[----:B-1----:R-:W1:-:S12]  /*0d70*/  @!P0 LDC.64 R10, c[0x0][0x3a8] ;  /* 0x0000ea00ff0a8b82 */ /* 0x002e580000000a00 */
[----:B------:R-:W3:Y:S01]  /*0d80*/  @!P1 LDC.64 R18, c[0x0][0x3b0] ;  /* 0x0000ec00ff129b82 */ /* 0x000ee20000000a00 */
[----:B------:R-:W-:Y:S01]  /*0d90*/  @!P1 VIADD R17, R25, 0xffffffff ;  /* 0xffffffff19119836 */ /* 0x000fe20000000000 */
[----:B------:R-:W-:Y:S01]  /*0da0*/  @!P1 R2UR UR4, R12 ;  /* 0x000000000c0492ca */ /* 0x000fe200000e0000 */
[----:B------:R-:W-:Y:S01]  /*0db0*/  @!P1 IMAD.IADD R20, R0, 0x1, -R7 ;  /* 0x0000000100149824 */ /* 0x000fe200078e0a07 */
[----:B------:R-:W-:-:S03]  /*0dc0*/  @!P1 R2UR UR5, R13 ;  /* 0x000000000d0592ca */ /* 0x000fc600000e0000 */
[----:B------:R-:W-:-:S05]  /*0dd0*/  @!P1 IMAD R20, R17, R8, R20 ;  /* 0x0000000811149224 */ /* 0x000fca00078e0214 */
[----:B--2---:R-:W-:Y:S01]  /*0de0*/  @!P1 IADD3 R17, PT, PT, R9, R20, RZ ;  /* 0x0000001409119210 */ /* 0x004fe20007ffe0ff */
[----:B------:R-:W-:-:S04]  /*0df0*/  @!P0 IMAD.IADD R21, R16, 0x1, R9 ;  /* 0x0000000110158824 */ /* 0x000fc800078e0209 */
[----:B---3--:R-:W-:Y:S02]  /*0e00*/  @!P1 IMAD.WIDE R18, R17, 0x4, R18 ;  /* 0x0000000411129825 */ /* 0x008fe400078e0212 */
[----:B------:R-:W2:Y:S03]  /*0e10*/  @!P1 LDC.64 R16, c[0x0][0x3a8] ;  /* 0x0000ea00ff109b82 */ /* 0x000ea60000000a00 */
[----:B------:R-:W3:Y:S01]  /*0e20*/  @!P1 LDG.E R9, desc[UR4][R18.64] ;  /* 0x0000000412099981 */ /* 0x000ee2000c1e1900 */
[C---:B------:R-:W-:Y:S01]  /*0e30*/  @!P0 R2UR UR4, R12.reuse ;  /* 0x000000000c0482ca */ /* 0x040fe200000e0000 */
[----:B-1----:R-:W-:Y:S01]  /*0e40*/  @!P0 IMAD.WIDE R10, R21, 0x4, R10 ;  /* 0x00000004150a8825 */ /* 0x002fe200078e020a */
[----:B------:R-:W-:Y:S02]  /*0e50*/  @!P0 R2UR UR5, R13 ;  /* 0x000000000d0582ca */ /* 0x000fe400000e0000 */
[----:B------:R-:W-:-:S02]  /*0e60*/  @!P1 R2UR UR8, R12 ;  /* 0x000000000c0892ca */ /* 0x000fc400000e0000 */
[----:B------:R-:W-:-:S09]  /*0e70*/  @!P1 R2UR UR9, R13 ;  /* 0x000000000d0992ca */ /* 0x000fd200000e0000 */
[----:B------:R-:W4:Y:S01]  /*0e80*/  @!P0 LDG.E R11, desc[UR4][R10.64] ;  /* 0x000000040a0b8981 */ /* 0x000f22000c1e1900 */
[----:B---3--:R-:W-:-:S04]  /*0e90*/  @!P1 IMAD.IADD R23, R20, 0x1, R9 ;  /* 0x0000000114179824 */ /* 0x008fc800078e0209 */
[----:B--2---:R-:W-:-:S06]  /*0ea0*/  @!P1 IMAD.WIDE R16, R23, 0x4, R16 ;  /* 0x0000000417109825 */ /* 0x004fcc00078e0210 */
[----:B------:R-:W2:Y:S01]  /*0eb0*/  @!P1 LDG.E R17, desc[UR8][R16.64] ;  /* 0x0000000810119981 */ /* 0x000ea2000c1e1900 */
[----:B----4-:R-:W-:-:S06]  /*0ec0*/  @!P0 IMAD.WIDE R18, R11, 0x2, R14 ;  /* 0x000000020b128825 */ /* 0x010fcc00078e020e */
[----:B------:R-:W3:Y:S01]  /*0ed0*/  @!P0 LDG.E.U16 R18, desc[UR4][R18.64] ;  /* 0x0000000412128981 */ /* 0x000ee2000c1e1500 */
[----:B------:R-:W1:Y:S01]  /*0ee0*/  S2UR UR5, SR_CgaCtaId ;  /* 0x00000000000579c3 */ /* 0x000e620000008800 */
[----:B--2---:R-:W-:-:S06]  /*0ef0*/  @!P1 IMAD.WIDE R20, R17, 0x2, R14 ;  /* 0x0000000211149825 */ /* 0x004fcc00078e020e */
[----:B------:R-:W2:Y:S01]  /*0f00*/  @!P1 LDG.E.U16 R20, desc[UR8][R20.64] ;  /* 0x0000000814149981 */ /* 0x000ea2000c1e1500 */
[----:B------:R-:W-:Y:S02]  /*0f10*/  UMOV UR4, 0x400 ;  /* 0x0000040000047882 */ /* 0x000fe40000000000 */
[----:B-1----:R-:W-:Y:S01]  /*0f20*/  ULEA UR4, UR5, UR4, 0x18 ;  /* 0x0000000405047291 */ /* 0x002fe2000f8ec0ff */
[----:B------:R-:W-:Y:S01]  /*0f30*/  LEA R22, R25, R4, 0x2 ;  /* 0x0000000419167211 */ /* 0x000fe200078e10ff */
[----:B---3--:R-:W-:-:S04]  /*0f40*/  @!P0 HADD2 R10, R18.H0_H0, -R5.H0_H0 ;  /* 0xa0000005120a8230 */ /* 0x008fc80000000800 */
[C---:B------:R-:W-:Y:S01]  /*0f50*/  LEA R23, R25.reuse, UR4, 0x1 ;  /* 0x0000000419177c11 */ /* 0x040fe2000f8e08ff */
[----:B------:R1:W-:Y:S04]  /*0f60*/  @!P0 STS [R22], R11 ;  /* 0x0000000b16008388 */ /* 0x0003e80000000800 */
[----:B------:R1:W-:Y:S04]  /*0f70*/  @!P0 STS.U16 [R23], R10 ;  /* 0x0000000a17008388 */ /* 0x0003e80000000400 */
[----:B------:R1:W-:Y:S01]  /*0f80*/  @!P1 STS [R22+-0x4], R17 ;  /* 0xfffffc1116009388 */ /* 0x0003e20000000800 */
[----:B------:R-:W-:-:S02]  /*0f90*/  VIADD R25, R25, 0xfffffffe ;  /* 0xfffffffe19197836 */ /* 0x000fc40000000000 */
[----:B--2---:R-:W-:-:S05]  /*0fa0*/  @!P1 HADD2 R16, R20.H0_H0, -R5.H0_H0 ;  /* 0xa000000514109230 */ /* 0x004fca0000000800 */
[----:B------:R1:W-:Y:S02]  /*0fb0*/  @!P1 STS.U16 [R23+-0x2], R16 ;  /* 0xfffffe1017009388 */ /* 0x0003e40000000400 */
.L_x_6:
[C---:B0-----:R-:W-:Y:S02]  /*0fc0*/  ISETP.GE.AND P0, PT, R25.reuse, UR6, PT ;  /* 0x0000000619007c0c */ /* 0x041fe4000bf06270 */
[----:B------:R-:W-:Y:S02]  /*0fd0*/  LOP3.LUT R6, R6, 0x1, RZ, 0xc0, !PT ;  /* 0x0000000106067812 */ /* 0x000fe400078ec0ff */
[----:B-----5:R-:W-:-:S04]  /*0fe0*/  ISETP.GE.AND P0, PT, R25, R2, !P0 ;  /* 0x000000021900720c */ /* 0x020fc80004706270 */
[----:B------:R-:W-:-:S13]  /*0ff0*/  ISETP.NE.U32.OR P0, PT, R6, 0x1, P0 ;  /* 0x000000010600780c */ /* 0x000fda0000705470 */
[----:B------:R-:W-:Y:S05]  /*1000*/  @P0 BRA `(.L_x_2) ;  /* 0x0000000000580947 */ /* 0x000fea0003800000 */
[----:B-1----:R-:W0:Y:S01]  /*1010*/  LDC.64 R10, c[0x0][0x3b0] ;  /* 0x0000ec00ff0a7b82 */ /* 0x002e220000000a00 */
[----:B------:R-:W-:Y:S01]  /*1020*/  IMAD.IADD R0, R0, 0x1, -R7 ;  /* 0x0000000100007824 */ /* 0x000fe200078e0a07 */
[----:B------:R-:W-:Y:S02]  /*1030*/  R2UR UR4, R12 ;  /* 0x000000000c0472ca */ /* 0x000fe400000e0000 */
[----:B------:R-:W-:Y:S01]  /*1040*/  R2UR UR5, R13 ;  /* 0x000000000d0572ca */ /* 0x000fe200000e0000 */
[----:B------:R-:W-:-:S03]  /*1050*/  IMAD R8, R25, R8, R0 ;  /* 0x0000000819087224 */ /* 0x000fc600078e0200 */
[----:B------:R-:W1:Y:S02]  /*1060*/  LDC.64 R6, c[0x0][0x3a8] ;  /* 0x0000ea00ff067b82 */ /* 0x000e640000000a00 */
[----:B------:R-:W-:-:S05]  /*1070*/  IADD3 R9, PT, PT, R8, R9, RZ ;  /* 0x0000000908097210 */ /* 0x000fca0007ffe0ff */
[----:B0-----:R-:W-:-:S06]  /*1080*/  IMAD.WIDE R10, R9, 0x4, R10 ;  /* 0x00000004090a7825 */ /* 0x001fcc00078e020a */
[----:B------:R-:W2:Y:S02]  /*1090*/  LDG.E R11, desc[UR4][R10.64] ;  /* 0x000000040a0b7981 */ /* 0x000ea4000c1e1900 */
[----:B--2---:R-:W-:-:S04]  /*10a0*/  IMAD.IADD R9, R8, 0x1, R11 ;  /* 0x0000000108097824 */ /* 0x004fc800078e020b */
[----:B-1----:R-:W-:-:S06]  /*10b0*/  IMAD.WIDE R6, R9, 0x4, R6 ;  /* 0x0000000409067825 */ /* 0x002fcc00078e0206 */
[----:B------:R-:W2:Y:S02]  /*10c0*/  LDG.E R7, desc[UR4][R6.64] ;  /* 0x0000000406077981 */ /* 0x000ea4000c1e1900 */
[----:B--2---:R-:W-:-:S06]  /*10d0*/  IMAD.WIDE R8, R7, 0x2, R14 ;  /* 0x0000000207087825 */ /* 0x004fcc00078e020e */
[----:B------:R-:W2:Y:S01]  /*10e0*/  LDG.E.U16 R8, desc[UR4][R8.64] ;  /* 0x0000000408087981 */ /* 0x000ea2000c1e1500 */
[----:B------:R-:W0:Y:S01]  /*10f0*/  S2UR UR5, SR_CgaCtaId ;  /* 0x00000000000579c3 */ /* 0x000e220000008800 */
[----:B------:R-:W-:Y:S01]  /*1100*/  UMOV UR4, 0x400 ;  /* 0x0000040000047882 */ /* 0x000fe20000000000 */
[----:B------:R-:W-:-:S05]  /*1110*/  IMAD R0, R25, 0x4, R4 ;  /* 0x0000000419007824 */ /* 0x000fca00078e0204 */
[----:B------:R3:W-:Y:S01]  /*1120*/  STS [R0], R7 ;  /* 0x0000000700007388 */ /* 0x0007e20000000800 */
[----:B0-----:R-:W-:-:S06]  /*1130*/  ULEA UR4, UR5, UR4, 0x18 ;  /* 0x0000000405047291 */ /* 0x001fcc000f8ec0ff */
[----:B------:R-:W-:Y:S01]  /*1140*/  LEA R25, R25, UR4, 0x1 ;  /* 0x0000000419197c11 */ /* 0x000fe2000f8e08ff */
[----:B--2---:R-:W-:-:S05]  /*1150*/  HADD2 R5, R8.H0_H0, -R5.H0_H0 ;  /* 0xa000000508057230 */ /* 0x004fca0000000800 */
[----:B------:R3:W-:Y:S02]  /*1160*/  STS.U16 [R25], R5 ;  /* 0x0000000519007388 */ /* 0x0007e40000000400 */
.L_x_2:
[----:B------:R-:W-:Y:S05]  /*1170*/  WARPSYNC.ALL ;  /* 0x0000000000007948 */ /* 0x000fea0003800000 */
[----:B------:R-:W0:Y:S01]  /*1180*/  LDCU UR4, c[0x0][0x398] ;  /* 0x00007300ff0477ac */ /* 0x000e220008000800 */
[----:B------:R-:W-:Y:S01]  /*1190*/  BAR.SYNC.DEFER_BLOCKING 0x0 ;  /* 0x0000000000007b1d */ /* 0x000fe20000010000 */
[----:B0-----:R-:W-:-:S13]  /*11a0*/  ISETP.GE.AND P0, PT, R3, UR4, PT ;  /* 0x0000000403007c0c */ /* 0x001fda000bf06270 */
[----:B------:R-:W-:Y:S05]  /*11b0*/  @P0 EXIT ;  /* 0x000000000000094d */ /* 0x000fea0003800000 */
[----:B------:R-:W0:Y:S01]  /*11c0*/  S2UR UR5, SR_CgaCtaId ;  /* 0x00000000000579c3 */ /* 0x000e220000008800 */
[----:B------:R-:W-:Y:S01]  /*11d0*/  UMOV UR4, 0x400 ;  /* 0x0000040000047882 */ /* 0x000fe20000000000 */
[----:B------:R-:W2:Y:S01]  /*11e0*/  LDCU UR6, c[0x0][0x360] ;  /* 0x00006c00ff0677ac */ /* 0x000ea20008000800 */
[----:B------:R-:W4:Y:S01]  /*11f0*/  LDCU UR7, c[0x0][0x3c0] ;  /* 0x00007800ff0777ac */ /* 0x000f220008000800 */
[----:B------:R-:W0:Y:S02]  /*1200*/  LDCU UR8, c[0x0][0x398] ;  /* 0x00007300ff0877ac */ /* 0x000e240008000800 */
[----:B0-2-4-:R-:W-:-:S12]  /*1210*/  ULEA UR4, UR5, UR4, 0x18 ;  /* 0x0000000405047291 */ /* 0x015fd8000f8ec0ff */
.L_x_7:
[----:B------:R-:W-:-:S04]  /*1220*/  ISETP.GE.AND P0, PT, R3, UR7, PT ;  /* 0x0000000703007c0c */ /* 0x000fc8000bf06270 */
[----:B-----5:R-:W-:-:S13]  /*1230*/  ISETP.GE.AND P0, PT, R3, R2, !P0 ;  /* 0x000000020300720c */ /* 0x020fda0004706270 */
[C---:B---3--:R-:W-:Y:S02]  /*1240*/  @!P0 LEA R0, R3.reuse, R4, 0x2 ;  /* 0x0000000403008211 */ /* 0x048fe400078e10ff */
[C---:B------:R-:W-:Y:S01]  /*1250*/  @!P0 LEA R5, R3.reuse, UR4, 0x1 ;  /* 0x0000000403058c11 */ /* 0x040fe2000f8e08ff */
[----:B------:R-:W-:Y:S01]  /*1260*/  VIADD R3, R3, UR6 ;  /* 0x0000000603037c36 */ /* 0x000fe20008000000 */
[----:B------:R-:W-:Y:S01]  /*1270*/  @!P0 R2UR UR10, R12 ;  /* 0x000000000c0a82ca */ /* 0x000fe200000e0000 */
[----:B-1----:R-:W0:Y:S01]  /*1280*/  @!P0 LDS R7, [R0] ;  /* 0x0000000000078984 */ /* 0x002e220000000800 */
[----:B------:R-:W-:-:S03]  /*1290*/  @!P0 R2UR UR11, R13 ;  /* 0x000000000d0b82ca */ /* 0x000fc600000e0000 */
[----:B------:R-:W1:Y:S01]  /*12a0*/  @!P0 LDS.U16 R5, [R5] ;  /* 0x0000000005058984 */ /* 0x000e620000000400 */
[----:B0-----:R-:W-:-:S09]  /*12b0*/  @!P0 IMAD.WIDE R6, R7, 0x2, R14 ;  /* 0x0000000207068825 */ /* 0x001fd200078e020e */
[----:B-1----:R0:W-:Y:S01]  /*12c0*/  @!P0 STG.E.U16 desc[UR10][R6.64], R5 ;  /* 0x0000000506008986 */ /* 0x0021e2000c10150a */
[----:B------:R-:W-:-:S13]  /*12d0*/  ISETP.GE.AND P0, PT, R3, UR8, PT ;  /* 0x0000000803007c0c */ /* 0x000fda000bf06270 */
[----:B0-----:R-:W-:Y:S05]  /*12e0*/  @!P0 BRA `(.L_x_7) ;  /* 0xfffffffc00cc8947 */ /* 0x001fea000383ffff */
[----:B------:R-:W-:Y:S05]  /*12f0*/  EXIT ;  /* 0x000000000000794d */ /* 0x000fea0003800000 */
.L_x_8:
        /* <DEDUP_REMOVED lines=16> */
.L_x_84:


//--------------------- .text._ZN17fastertransformer24apply_repetition_penaltyI6__halfLb0EEEvPT_iiiiiPKiS5_S5_S5_if --------------------------
	.section	.text._ZN17fastertransformer24apply_repetition_penaltyI6__halfLb0EEEvPT_iiiiiPKiS5_S5_S5_if,"ax",@progbits
	.align	128
        .global         _ZN17fastertransformer24apply_repetition_penaltyI6__halfLb0EEEvPT_iiiiiPKiS5_S5_S5_if
        .type           _ZN17fastertransformer24apply_repetition_penaltyI6__halfLb0EEEvPT_iiiiiPKiS5_S5_S5_if,@function
        .size           _ZN17fastertransformer24apply_repetition_penaltyI6__halfLb0EEEvPT_iiiiiPKiS5_S5_S5_if,(.L_x_85 - _ZN17fastertransformer24apply_repetition_penaltyI6__halfLb0EEEvPT_iiiiiPKiS5_S5_S5_if)
        .other          _ZN17fastertransformer24apply_repetition_penaltyI6__halfLb0EEEvPT_iiiiiPKiS5_S5_S5_if,@"STO_CUDA_ENTRY STV_DEFAULT"
_ZN17fastertransformer24apply_repetition_penaltyI6__halfLb0EEEvPT_iiiiiPKiS5_S5_S5_if:
.text._ZN17fastertransformer24apply_repetition_penaltyI6__halfLb0EEEvPT_iiiiiPKiS5_S5_S5_if:
[----:B------:R-:W0:Y:S01]  /*0000*/  LDC R1, c[0x0][0x37c] ;  /* 0x0000df00ff017b82 */ /* 0x000e220000000800 */
[----:B------:R-:W1:Y:S02]  /*0010*/  LDCU UR4, c[0x0][0x398] ;  /* 0x00007300ff0477ac */ /* 0x000e640008000800 */
[----:B-1----:R-:W-:-:S09]  /*0020*/  UISETP.GT.AND UP0, UPT, UR4, URZ, UPT ;  /* 0x000000ff0400728c */ /* 0x002fd2000bf04270 */
[----:B------:R-:W-:Y:S05]  /*0030*/  BRA.U UP0, `(.L_x_9) ;  /* 0x0000000100407547 */ /* 0x000fea000b800000 */
[----:B------:R-:W-:Y:S01]  /*0040*/  MOV R0, 0xd8 ;  /* 0x000000d800007802 */ /* 0x000fe20000000f00 */
[----:B------:R-:W1:Y:S01]  /*0050*/  LDCU.64 UR4, c[0x4][0xd0] ;  /* 0x01001a00ff0477ac */ /* 0x000e620008000a00 */
[----:B------:R-:W-:Y:S02]  /*0060*/  HFMA2 R13, -RZ, RZ, 0, 0 ;  /* 0x00000000ff0d7431 */ /* 0x000fe400000001ff */
[----:B------:R-:W-:Y:S01]  /*0070*/  IMAD.MOV.U32 R8, RZ, RZ, 0x66 ;  /* 0x00000066ff087424 */ /* 0x000fe200078e00ff */
[----:B------:R2:W3:Y:S01]  /*0080*/  LDC.64 R2, c[0x4][R0] ;  /* 0x0100000000027b82 */ /* 0x0004e20000000a00 */
[----:B------:R-:W4:Y:S01]  /*0090*/  LDCU.64 UR6, c[0x4][0xc0] ;  /* 0x01001800ff0677ac */ /* 0x000f220008000a00 */
[----:B------:R-:W-:Y:S01]  /*00a0*/  IMAD.MOV.U32 R12, RZ, RZ, 0x1 ;  /* 0x00000001ff0c7424 */ /* 0x000fe200078e00ff */
[----:B------:R-:W5:Y:S01]  /*00b0*/  LDCU.64 UR8, c[0x4][0x58] ;  /* 0x01000b00ff0877ac */ /* 0x000f620008000a00 */
[----:B-1----:R-:W-:Y:S02]  /*00c0*/  IMAD.U32 R4, RZ, RZ, UR4 ;  /* 0x00000004ff047e24 */ /* 0x002fe4000f8e00ff */
[----:B------:R-:W-:Y:S01]  /*00d0*/  IMAD.U32 R5, RZ, RZ, UR5 ;  /* 0x00000005ff057e24 */ /* 0x000fe2000f8e00ff */
[----:B----4-:R-:W-:Y:S01]  /*00e0*/  MOV R6, UR6 ;  /* 0x0000000600067c02 */ /* 0x010fe20008000f00 */
[----:B------:R-:W-:-:S02]  /*00f0*/  IMAD.U32 R7, RZ, RZ, UR7 ;  /* 0x00000007ff077e24 */ /* 0x000fc4000f8e00ff */
[----:B-----5:R-:W-:Y:S01]  /*0100*/  IMAD.U32 R10, RZ, RZ, UR8 ;  /* 0x00000008ff0a7e24 */ /* 0x020fe2000f8e00ff */
[----:B--2---:R-:W-:-:S07]  /*0110*/  MOV R11, UR9 ;  /* 0x00000009000b7c02 */ /* 0x004fce0008000f00 */
[----:B------:R-:W-:-:S07]  /*0120*/  LEPC R20, `(.L_x_9) ;  /* 0x000000001014794e */ /* 0x000fce0000000000 */
[----:B0--3--:R-:W-:Y:S05]  /*0130*/  CALL.ABS.NOINC R2 ;  /* 0x0000000002007343 */ /* 0x009fea0003c00000 */
.L_x_9:
[----:B------:R-:W1:Y:S01]  /*0140*/  LDCU.64 UR4, c[0x0][0x3b8] ;  /* 0x00007700ff0477ac */ /* 0x000e620008000a00 */
[----:B------:R-:W2:Y:S01]  /*0150*/  LDC.64 R14, c[0x0][0x358] ;  /* 0x0000d600ff0e7b82 */ /* 0x000ea20000000a00 */
[----:B------:R-:W3:Y:S01]  /*0160*/  S2R R3, SR_TID.X ;  /* 0x0000000000037919 */ /* 0x000ee20000002100 */
[----:B------:R-:W4:Y:S06]  /*0170*/  S2R R5, SR_CgaCtaId ;  /* 0x0000000000057919 */ /* 0x000f2c0000008800 */
[----:B------:R-:W0:Y:S08]  /*0180*/  LDC R19, c[0x0][0x398] ;  /* 0x0000e600ff137b82 */ /* 0x000e300000000800 */
[----:B------:R-:W4:Y:S01]  /*0190*/  LDC R8, c[0x0][0x394] ;  /* 0x0000e500ff087b82 */ /* 0x000f220000000800 */
[----:B-1----:R-:W-:-:S04]  /*01a0*/  ISETP.NE.U32.AND P0, PT, RZ, UR4, PT ;  /* 0x00000004ff007c0c */ /* 0x002fc8000bf05070 */
[----:B------:R-:W-:Y:S01]  /*01b0*/  ISETP.NE.AND.EX P0, PT, RZ, UR5, PT, P0 ;  /* 0x00000005ff007c0c */ /* 0x000fe2000bf05300 */
[----:B------:R-:W1:Y:S02]  /*01c0*/  LDCU UR5, c[0x0][0x3c0] ;  /* 0x00007800ff0577ac */ /* 0x000e640008000800 */
[----:B------:R-:W3:Y:S08]  /*01d0*/  S2UR UR4, SR_CTAID.X ;  /* 0x00000000000479c3 */ /* 0x000ef00000002500 */
[----:B------:R-:W4:Y:S02]  /*01e0*/  LDC.64 R16, c[0x0][0x380] ;  /* 0x0000e000ff107b82 */ /* 0x000f240000000a00 */
[----:B--2---:R-:W-:-:S02]  /*01f0*/  @P0 R2UR UR6, R14 ;  /* 0x000000000e0602ca */ /* 0x004fc400000e0000 */
[----:B------:R-:W-:-:S04]  /*0200*/  @P0 R2UR UR7, R15 ;  /* 0x000000000f0702ca */ /* 0x000fc800000e0000 */
[----:B------:R-:W2:Y:S01]  /*0210*/  @P0 LDC.64 R6, c[0x0][0x3b8] ;  /* 0x0000ee00ff060b82 */ /* 0x000ea20000000a00 */
[----:B-1----:R-:W-:Y:S02]  /*0220*/  IMAD.U32 R2, RZ, RZ, UR5 ;  /* 0x00000005ff027e24 */ /* 0x002fe4000f8e00ff */
[----:B---3--:R-:W-:Y:S01]  /*0230*/  IMAD.U32 R0, RZ, RZ, UR4 ;  /* 0x00000004ff007e24 */ /* 0x008fe2000f8e00ff */
[----:B------:R-:W-:Y:S02]  /*0240*/  MOV R4, 0x400 ;  /* 0x0000040000047802 */ /* 0x000fe40000000f00 */
[----:B0-----:R-:W-:Y:S01]  /*0250*/  LEA R13, R19, 0x1f, 0x1 ;  /* 0x0000001f130d7811 */ /* 0x001fe200078e08ff */
[----:B--2---:R-:W-:-:S05]  /*0260*/  @P0 IMAD.WIDE.U32 R6, R0, 0x4, R6 ;  /* 0x0000000400060825 */ /* 0x004fca00078e0006 */
[----:B------:R0:W5:Y:S01]  /*0270*/  @P0 LDG.E R2, desc[UR6][R6.64] ;  /* 0x0000000606020981 */ /* 0x000162000c1e1900 */
[----:B------:R-:W-:Y:S02]  /*0280*/  ISETP.NE.AND P0, PT, R3, RZ, PT ;  /* 0x000000ff0300720c */ /* 0x000fe40003f05270 */
[----:B----4-:R-:W-:Y:S01]  /*0290*/  LEA R4, R5, R4, 0x18 ;  /* 0x0000000405047211 */ /* 0x010fe200078ec0ff */
[----:B------:R-:W-:Y:S01]  /*02a0*/  IMAD R5, R8, UR4, RZ ;  /* 0x0000000408057c24 */ /* 0x000fe2000f8e02ff */
[----:B------:R-:W-:-:S03]  /*02b0*/  LOP3.LUT R13, R13, 0xffffffe0, RZ, 0xc0, !PT ;  /* 0xffffffe00d0d7812 */ /* 0x000fc600078ec0ff */
[----:B------:R-:W-:Y:S01]  /*02c0*/  IMAD.WIDE R16, R5, 0x2, R16 ;  /* 0x0000000205107825 */ /* 0x000fe200078e0210 */
[----:B0-----:R-:W-:-:S05]  /*02d0*/  IADD3 R6, PT, PT, R13, R4, RZ ;  /* 0x000000040d067210 */ /* 0x001fca0007ffe0ff */
[----:B------:R-:W-:Y:S05]  /*02e0*/  @P0 BRA `(.L_x_10) ;  /* 0x0000001000b00947 */ /* 0x000fea0003800000 */
[----:B------:R-:W0:Y:S01]  /*02f0*/  LDC.64 R8, c[0x0][0x3a0] ;  /* 0x0000e800ff087b82 */ /* 0x000e220000000a00 */
[----:B------:R-:W-:Y:S02]  /*0300*/  R2UR UR4, R14 ;  /* 0x000000000e0472ca */ /* 0x000fe400000e0000 */
[----:B------:R-:W-:Y:S01]  /*0310*/  R2UR UR5, R15 ;  /* 0x000000000f0572ca */ /* 0x000fe200000e0000 */
[----:B0-----:R-:W-:-:S12]  /*0320*/  IMAD.WIDE.U32 R8, R0, 0x4, R8 ;  /* 0x0000000400087825 */ /* 0x001fd800078e0008 */
[----:B------:R-:W2:Y:S01]  /*0330*/  LDG.E R9, desc[UR4][R8.64] ;  /* 0x0000000408097981 */ /* 0x000ea2000c1e1900 */
[----:B------:R-:W-:Y:S02]  /*0340*/  IMAD R12, R19, 0x4, R6 ;  /* 0x00000004130c7824 */ /* 0x000fe400078e0206 */
[----:B--2---:R-:W-:-:S06]  /*0350*/  IMAD.WIDE R10, R9, 0x2, R16 ;  /* 0x00000002090a7825 */ /* 0x004fcc00078e0210 */
[----:B------:R-:W2:Y:S01]  /*0360*/  LDG.E.U16 R10, desc[UR4][R10.64] ;  /* 0x000000040a0a7981 */ /* 0x000ea2000c1e1500 */
[----:B------:R-:W0:Y:S03]  /*0370*/  LDCU UR4, c[0x0][0x3c4] ;  /* 0x00007880ff0477ac */ /* 0x000e260008000800 */
[----:B------:R1:W-:Y:S01]  /*0380*/  STS [R12+-0x4], R9 ;  /* 0xfffffc090c007388 */ /* 0x0003e20000000800 */
[----:B0-----:R-:W-:Y:S02]  /*0390*/  F2FP.F16.F32.PACK_AB R5, RZ, UR4 ;  /* 0x00000004ff057c3e */ /* 0x001fe400080000ff */
[----:B--2---:R-:W-:-:S13]  /*03a0*/  HSETP2.GT.AND P0, PT, R10.H0_H0, RZ.H0_H0, PT ;  /* 0x200000ff0a007234 */ /* 0x004fda0003f04800 */
[----:B-1----:R-:W-:Y:S05]  /*03b0*/  @!P0 BRA `(.L_x_11) ;  /* 0x0000000000348947 */ /* 0x002fea0003800000 */
[----:B------:R-:W-:Y:S02]  /*03c0*/  HADD2.F32 R7, -RZ, R5.H0_H0 ;  /* 0x20000005ff077230 */ /* 0x000fe40000004100 */
[----:B------:R-:W-:Y:S02]  /*03d0*/  HADD2.F32 R10, -RZ, R10.H0_H0 ;  /* 0x2000000aff0a7230 */ /* 0x000fe40000004100 */
[----:B------:R-:W0:Y:S03]  /*03e0*/  MUFU.RCP R8, R7 ;  /* 0x0000000700087308 */ /* 0x000e260000001000 */
[----:B0-----:R-:W-:-:S05]  /*03f0*/  FMUL.FTZ R11, R10, R8 ;  /* 0x000000080a0b7220 */ /* 0x001fca0000410000 */
[----:B------:R-:W-:-:S05]  /*0400*/  F2FP.F16.F32.PACK_AB R9, RZ, R11 ;  /* 0x0000000bff09723e */ /* 0x000fca00000000ff */
[C---:B------:R-:W-:Y:S02]  /*0410*/  HSETP2.GEU.AND P1, PT, |R9|.reuse.H0_H0, 8.523464202880859375e-06, 8.523464202880859375e-06, PT ;  /* 0x008f008f09007434 */ /* 0x040fe40003f2ea00 */
[----:B------:R-:W-:-:S05]  /*0420*/  HSETP2.GT.AND P0, PT, |R9|.H0_H0, RZ.H0_H0, PT ;  /* 0x200000ff09007234 */ /* 0x000fca0003f04a00 */
[----:B------:R-:W-:-:S13]  /*0430*/  PLOP3.LUT P0, PT, P1, P0, PT, 0xf2, 0x2f ;  /* 0x00000000002f781c */ /* 0x000fda0000f01e72 */
[----:B------:R-:W-:Y:S05]  /*0440*/  @P0 BRA `(.L_x_12) ;  /* 0x0000000000140947 */ /* 0x000fea0003800000 */
[----:B------:R-:W-:-:S04]  /*0450*/  FFMA.FTZ R7, -R7, R11, R10 ;  /* 0x0000000b07077223 */ /* 0x000fc8000001010a */
[----:B------:R-:W-:-:S05]  /*0460*/  FFMA.FTZ R7, R8, R7, R11 ;  /* 0x0000000708077223 */ /* 0x000fca000001000b */
[----:B------:R-:W-:Y:S01]  /*0470*/  F2FP.F16.F32.PACK_AB R9, RZ, R7 ;  /* 0x00000007ff09723e */ /* 0x000fe200000000ff */
[----:B------:R-:W-:Y:S06]  /*0480*/  BRA `(.L_x_12) ;  /* 0x0000000000047947 */ /* 0x000fec0003800000 */
.L_x_11:
[----:B------:R-:W-:-:S07]  /*0490*/  HMUL2 R9, R10.H0_H0, R5.H0_H0 ;  /* 0x200000050a097232 */ /* 0x000fce0000000800 */
.L_x_12:
[C---:B------:R-:W-:Y:S01]  /*04a0*/  IMAD R12, R19.reuse, 0x2, R4 ;  /* 0x00000002130c7824 */ /* 0x040fe200078e0204 */
[----:B------:R-:W-:-:S04]  /*04b0*/  ISETP.GE.AND P0, PT, R19, 0x2, PT ;  /* 0x000000021300780c */ /* 0x000fc80003f06270 */
[----:B------:R0:W-:Y:S09]  /*04c0*/  STS.U16 [R12+-0x2], R9 ;  /* 0xfffffe090c007388 */ /* 0x0001f20000000400 */
[----:B------:R-:W-:Y:S05]  /*04d0*/  @!P0 BRA `(.L_x_10) ;  /* 0x0000001000348947 */ /* 0x000fea0003800000 */
[----:B------:R-:W1:Y:S01]  /*04e0*/  LDC R18, c[0x0][0x38c] ;  /* 0x0000e300ff127b82 */ /* 0x000e620000000800 */
[----:B------:R-:W2:Y:S01]  /*04f0*/  LDCU UR4, c[0x0][0x388] ;  /* 0x00007100ff0477ac */ /* 0x000ea20008000800 */
[----:B------:R-:W-:Y:S02]  /*0500*/  ISETP.GE.AND P2, PT, R0, RZ, PT ;  /* 0x000000ff0000720c */ /* 0x000fe40003f46270 */
[----:B-1----:R-:W-:-:S04]  /*0510*/  IABS R11, R18 ;  /* 0x00000012000b7213 */ /* 0x002fc80000000000 */
[----:B------:R-:W1:Y:S08]  /*0520*/  I2F.RP R7, R11 ;  /* 0x0000000b00077306 */ /* 0x000e700000209400 */
[----:B-1----:R-:W1:Y:S02]  /*0530*/  MUFU.RCP R7, R7 ;  /* 0x0000000700077308 */ /* 0x002e640000001000 */
[----:B-1----:R-:W-:-:S02]  /*0540*/  IADD3 R8, PT, PT, R7, 0xffffffe, RZ ;  /* 0x0ffffffe07087810 */ /* 0x002fc40007ffe0ff */
[----:B------:R-:W-:-:S04]  /*0550*/  LOP3.LUT R7, R19, 0x3, RZ, 0xc0, !PT ;  /* 0x0000000313077812 */ /* 0x000fc800078ec0ff */
[----:B0-----:R0:W1:Y:S02]  /*0560*/  F2I.FTZ.U32.TRUNC.NTZ R9, R8 ;  /* 0x0000000800097305 */ /* 0x001064000021f000 */
[----:B0-----:R-:W-:Y:S02]  /*0570*/  IMAD.MOV.U32 R8, RZ, RZ, RZ ;  /* 0x000000ffff087224 */ /* 0x001fe400078e00ff */
[----:B-1----:R-:W-:-:S04]  /*0580*/  IMAD.MOV R10, RZ, RZ, -R9 ;  /* 0x000000ffff0a7224 */ /* 0x002fc800078e0a09 */
[----:B------:R-:W-:Y:S01]  /*0590*/  IMAD R21, R10, R11, RZ ;  /* 0x0000000b0a157224 */ /* 0x000fe200078e02ff */
[----:B------:R-:W-:-:S03]  /*05a0*/  IABS R10, R0 ;  /* 0x00000000000a7213 */ /* 0x000fc60000000000 */
[----:B------:R-:W-:-:S06]  /*05b0*/  IMAD.HI.U32 R9, R9, R21, R8 ;  /* 0x0000001509097227 */ /* 0x000fcc00078e0008 */
[----:B------:R-:W-:-:S05]  /*05c0*/  IMAD.HI.U32 R9, R9, R10, RZ ;  /* 0x0000000a09097227 */ /* 0x000fca00078e00ff */
[----:B------:R-:W-:-:S05]  /*05d0*/  IADD3 R9, PT, PT, -R9, RZ, RZ ;  /* 0x000000ff09097210 */ /* 0x000fca0007ffe1ff */
[----:B------:R-:W-:Y:S02]  /*05e0*/  IMAD R10, R11, R9, R10 ;  /* 0x000000090b0a7224 */ /* 0x000fe400078e020a */
[----:B--2---:R-:W-:-:S03]  /*05f0*/  IMAD R9, R18, UR4, RZ ;  /* 0x0000000412097c24 */ /* 0x004fc6000f8e02ff */
[----:B------:R-:W-:-:S13]  /*0600*/  ISETP.GT.U32.AND P0, PT, R11, R10, PT ;  /* 0x0000000a0b00720c */ /* 0x000fda0003f04070 */
[----:B------:R-:W-:Y:S01]  /*0610*/  @!P0 IMAD.IADD R10, R10, 0x1, -R11 ;  /* 0x000000010a0a8824 */ /* 0x000fe200078e0a0b */
[----:B------:R-:W-:-:S04]  /*0620*/  ISETP.NE.AND P0, PT, R18, RZ, PT ;  /* 0x000000ff1200720c */ /* 0x000fc80003f05270 */
[----:B------:R-:W-:-:S13]  /*0630*/  ISETP.GT.U32.AND P1, PT, R11, R10, PT ;  /* 0x0000000a0b00720c */ /* 0x000fda0003f24070 */
[----:B------:R-:W-:Y:S01]  /*0640*/  @!P1 IMAD.IADD R10, R10, 0x1, -R11 ;  /* 0x000000010a0a9824 */ /* 0x000fe200078e0a0b */
[----:B------:R-:W-:Y:S01]  /*0650*/  ISETP.NE.AND P1, PT, R7, 0x1, PT ;  /* 0x000000010700780c */ /* 0x000fe20003f25270 */
[----:B------:R-:W-:-:S03]  /*0660*/  VIADD R11, R19, 0xfffffffe ;  /* 0xfffffffe130b7836 */ /* 0x000fc60000000000 */
[----:B------:R-:W-:Y:S01]  /*0670*/  @!P2 IADD3 R10, PT, PT, -R10, RZ, RZ ;  /* 0x000000ff0a0aa210 */ /* 0x000fe20007ffe1ff */
[----:B------:R-:W-:Y:S01]  /*0680*/  IMAD.MOV.U32 R7, RZ, RZ, R11 ;  /* 0x000000ffff077224 */ /* 0x000fe200078e000b */
[----:B------:R-:W-:-:S04]  /*0690*/  @!P0 LOP3.LUT R10, RZ, R18, RZ, 0x33, !PT ;  /* 0x00000012ff0a8212 */ /* 0x000fc800078e33ff */
[----:B------:R-:W-:-:S03]  /*06a0*/  MOV R8, R10 ;  /* 0x0000000a00087202 */ /* 0x000fc60000000f00 */
[----:B------:R-:W-:Y:S05]  /*06b0*/  @!P1 BRA `(.L_x_13) ;  /* 0x0000000000f09947 */ /* 0x000fea0003800000 */
[----:B------:R-:W0:Y:S01]  /*06c0*/  LDCU UR4, c[0x0][0x398] ;  /* 0x00007300ff0477ac */ /* 0x000e220008000800 */
[C---:B------:R-:W-:Y:S01]  /*06d0*/  IMAD R13, R19.reuse, 0x4, R13 ;  /* 0x00000004130d7824 */ /* 0x040fe200078e020d */
[----:B------:R-:W-:Y:S01]  /*06e0*/  BSSY.RECONVERGENT B0, `(.L_x_14) ;  /* 0x0000038000007945 */ /* 0x000fe20003800200 */
[----:B------:R-:W-:Y:S01]  /*06f0*/  VIADD R19, R19, 0xffffffff ;  /* 0xffffffff13137836 */ /* 0x000fe20000000000 */
[----:B------:R-:W-:Y:S01]  /*0700*/  IADD3 R7, PT, PT, R12, -0x4, RZ ;  /* 0xfffffffc0c077810 */ /* 0x000fe20007ffe0ff */
[----:B------:R-:W-:Y:S01]  /*0710*/  IMAD R25, R11, R9, R0 ;  /* 0x000000090b197224 */ /* 0x000fe200078e0200 */
[----:B------:R-:W-:Y:S01]  /*0720*/  IADD3 R22, PT, PT, R13, -0x8, R4 ;  /* 0xfffffff80d167810 */ /* 0x000fe20007ffe004 */
[--C-:B------:R-:W-:Y:S01]  /*0730*/  IMAD.MOV.U32 R8, RZ, RZ, R10.reuse ;  /* 0x000000ffff087224 */ /* 0x100fe200078e000a */
[----:B------:R-:W-:Y:S01]  /*0740*/  LOP3.LUT R19, R19, 0x3, RZ, 0xc0, !PT ;  /* 0x0000000313137812 */ /* 0x000fe200078ec0ff */
[----:B------:R-:W-:-:S04]  /*0750*/  IMAD.IADD R25, R25, 0x1, -R10 ;  /* 0x0000000119197824 */ /* 0x000fc800078e0a0a */
[----:B------:R-:W-:Y:S01]  /*0760*/  IMAD.MOV R24, RZ, RZ, -R19 ;  /* 0x000000ffff187224 */ /* 0x000fe200078e0a13 */
[----:B0-----:R-:W-:-:S07]  /*0770*/  MOV R23, UR4 ;  /* 0x0000000400177c02 */ /* 0x001fce0008000f00 */
.L_x_20:
[----:B------:R-:W0:Y:S01]  /*0780*/  LDCU UR4, c[0x0][0x3c0] ;  /* 0x00007800ff0477ac */ /* 0x000e220008000800 */
[----:B------:R-:W-:Y:S01]  /*0790*/  VIADD R13, R23, 0xfffffffe ;  /* 0xfffffffe170d7836 */ /* 0x000fe20000000000 */
[----:B------:R-:W-:Y:S01]  /*07a0*/  IADD3 R24, PT, PT, R24, 0x1, RZ ;  /* 0x0000000118187810 */ /* 0x000fe20007ffe0ff */
[----:B------:R-:W-:Y:S03]  /*07b0*/  BSSY.RECONVERGENT B1, `(.L_x_15) ;  /* 0x0000025000017945 */ /* 0x000fe60003800200 */
[C---:B-----5:R-:W-:Y:S02]  /*07c0*/  ISETP.GE.AND P1, PT, R13.reuse, R2, PT ;  /* 0x000000020d00720c */ /* 0x060fe40003f26270 */
[----:B------:R-:W-:Y:S02]  /*07d0*/  ISETP.NE.AND P2, PT, R24, RZ, PT ;  /* 0x000000ff1800720c */ /* 0x000fe40003f45270 */
[----:B0-----:R-:W-:-:S13]  /*07e0*/  ISETP.GE.AND P0, PT, R13, UR4, PT ;  /* 0x000000040d007c0c */ /* 0x001fda000bf06270 */
[----:B------:R-:W-:Y:S05]  /*07f0*/  @!P0 BRA P1, `(.L_x_16) ;  /* 0x0000000000808947 */ /* 0x000fea0000800000 */
[----:B------:R-:W0:Y:S01]  /*0800*/  LDC.64 R12, c[0x0][0x3b0] ;  /* 0x0000ec00ff0c7b82 */ /* 0x000e220000000a00 */
[----:B------:R-:W-:Y:S01]  /*0810*/  R2UR UR4, R14 ;  /* 0x000000000e0472ca */ /* 0x000fe200000e0000 */
[----:B------:R-:W-:Y:S01]  /*0820*/  IMAD.IADD R21, R8, 0x1, R25 ;  /* 0x0000000108157824 */ /* 0x000fe200078e0219 */
[----:B------:R-:W-:-:S03]  /*0830*/  R2UR UR5, R15 ;  /* 0x000000000f0572ca */ /* 0x000fc600000e0000 */
[----:B0-----:R-:W-:Y:S02]  /*0840*/  IMAD.WIDE R20, R21, 0x4, R12 ;  /* 0x0000000415147825 */ /* 0x001fe400078e020c */
[----:B------:R-:W0:Y:S08]  /*0850*/  LDC.64 R12, c[0x0][0x3a8] ;  /* 0x0000ea00ff0c7b82 */ /* 0x000e300000000a00 */
[----:B------:R-:W2:Y:S02]  /*0860*/  LDG.E R8, desc[UR4][R20.64] ;  /* 0x0000000414087981 */ /* 0x000ea4000c1e1900 */
[----:B--2---:R-:W-:-:S04]  /*0870*/  IMAD.IADD R19, R8, 0x1, R25 ;  /* 0x0000000108137824 */ /* 0x004fc800078e0219 */
[----:B0-----:R-:W-:-:S06]  /*0880*/  IMAD.WIDE R12, R19, 0x4, R12 ;  /* 0x00000004130c7825 */ /* 0x001fcc00078e020c */
[----:B------:R-:W2:Y:S02]  /*0890*/  LDG.E R13, desc[UR4][R12.64] ;  /* 0x000000040c0d7981 */ /* 0x000ea4000c1e1900 */
[----:B--2---:R-:W-:-:S06]  /*08a0*/  IMAD.WIDE R18, R13, 0x2, R16 ;  /* 0x000000020d127825 */ /* 0x004fcc00078e0210 */
[----:B------:R-:W2:Y:S01]  /*08b0*/  LDG.E.U16 R18, desc[UR4][R18.64] ;  /* 0x0000000412127981 */ /* 0x000ea2000c1e1500 */
[----:B------:R-:W-:Y:S03]  /*08c0*/  BSSY.RECONVERGENT B2, `(.L_x_17) ;  /* 0x0000012000027945 */ /* 0x000fe60003800200 */
[----:B------:R0:W-:Y:S01]  /*08d0*/  STS [R22], R13 ;  /* 0x0000000d16007388 */ /* 0x0001e20000000800 */
[----:B--2---:R-:W-:-:S13]  /*08e0*/  HSETP2.GT.AND P0, PT, R18.H0_H0, RZ.H0_H0, PT ;  /* 0x200000ff12007234 */ /* 0x004fda0003f04800 */
[----:B0-----:R-:W-:Y:S05]  /*08f0*/  @!P0 BRA `(.L_x_18) ;  /* 0x0000000000348947 */ /* 0x001fea0003800000 */
        /* <DEDUP_REMOVED lines=13> */
.L_x_18:
[----:B------:R-:W-:-:S07]  /*09d0*/  HMUL2 R12, R18.H0_H0, R5.H0_H0 ;  /* 0x20000005120c7232 */ /* 0x000fce0000000800 */
.L_x_19:
[----:B------:R-:W-:Y:S05]  /*09e0*/  BSYNC.RECONVERGENT B2 ;  /* 0x0000000000027941 */ /* 0x000fea0003800200 */
.L_x_17:
[----:B------:R0:W-:Y:S02]  /*09f0*/  STS.U16 [R7], R12 ;  /* 0x0000000c07007388 */ /* 0x0001e40000000400 */
.L_x_16:
[----:B------:R-:W-:Y:S05]  /*0a00*/  BSYNC.RECONVERGENT B1 ;  /* 0x0000000000017941 */ /* 0x000fea0003800200 */
.L_x_15:
[----:B------:R-:W-:Y:S01]  /*0a10*/  IADD3 R23, PT, PT, R23, -0x1, RZ ;  /* 0xffffffff17177810 */ /* 0x000fe20007ffe0ff */
[----:B0-----:R-:W-:Y:S01]  /*0a20*/  VIADD R7, R7, 0xfffffffe ;  /* 0xfffffffe07077836 */ /* 0x001fe20000000000 */
[----:B------:R-:W-:Y:S01]  /*0a30*/  IADD3 R25, PT, PT, R25, -R9, RZ ;  /* 0x8000000919197210 */ /* 0x000fe20007ffe0ff */
[----:B------:R-:W-:Y:S01]  /*0a40*/  VIADD R22, R22, 0xfffffffc ;  /* 0xfffffffc16167836 */ /* 0x000fe20000000000 */
[----:B------:R-:W-:Y:S06]  /*0a50*/  @P2 BRA `(.L_x_20) ;  /* 0xfffffffc00482947 */ /* 0x000fec000383ffff */
[----:B------:R-:W-:Y:S05]  /*0a60*/  BSYNC.RECONVERGENT B0 ;  /* 0x0000000000007941 */ /* 0x000fea0003800200 */
.L_x_14:
[----:B------:R-:W-:-:S07]  /*0a70*/  VIADD R7, R23, 0xfffffffe ;  /* 0xfffffffe17077836 */ /* 0x000fce0000000000 */
.L_x_13:
[----:B------:R-:W-:-:S13]  /*0a80*/  ISETP.GE.U32.AND P0, PT, R11, 0x3, PT ;  /* 0x000000030b00780c */ /* 0x000fda0003f06070 */
[----:B------:R-:W-:Y:S05]  /*0a90*/  @!P0 BRA `(.L_x_10) ;  /* 0x0000000800c48947 */ /* 0x000fea0003800000 */
[----:B------:R-:W0:Y:S01]  /*0aa0*/  LDCU UR4, c[0x0][0x398] ;  /* 0x00007300ff0477ac */ /* 0x000e220008000800 */
[C---:B------:R-:W-:Y:S01]  /*0ab0*/  IADD3 R13, PT, PT, R7.reuse, -0x2, RZ ;  /* 0xfffffffe070d7810 */ /* 0x040fe20007ffe0ff */
[C---:B------:R-:W-:Y:S01]  /*0ac0*/  VIADD R11, R7.reuse, 0xfffffffd ;  /* 0xfffffffd070b7836 */ /* 0x040fe20000000000 */
[----:B------:R-:W1:Y:S01]  /*0ad0*/  LDCU.64 UR6, c[0x0][0x388] ;  /* 0x00007100ff0677ac */ /* 0x000e620008000a00 */
[C---:B------:R-:W-:Y:S02]  /*0ae0*/  VIADD R21, R7.reuse, 0xffffffff ;  /* 0xffffffff07157836 */ /* 0x040fe40000000000 */
[----:B------:R-:W-:Y:S02]  /*0af0*/  IMAD R12, R7, 0x2, R4 ;  /* 0x00000002070c7824 */ /* 0x000fe400078e0204 */
[-CC-:B------:R-:W-:Y:S02]  /*0b00*/  IMAD R11, R11, R9.reuse, -R10.reuse ;  /* 0x000000090b0b7224 */ /* 0x180fe400078e0a0a */
[----:B------:R-:W-:-:S02]  /*0b10*/  IMAD R13, R13, R9, -R10 ;  /* 0x000000090d0d7224 */ /* 0x000fc400078e0a0a */
[----:B------:R-:W-:Y:S01]  /*0b20*/  IMAD R21, R21, R9, -R10 ;  /* 0x0000000915157224 */ /* 0x000fe200078e0a0a */
[----:B0-----:R-:W-:-:S04]  /*0b30*/  ULEA UR4, UR4, 0x1f, 0x1 ;  /* 0x0000001f04047891 */ /* 0x001fc8000f8e08ff */
[----:B------:R-:W-:Y:S01]  /*0b40*/  ULOP3.LUT UR4, UR4, 0xffffffe0, URZ, 0xc0, !UPT ;  /* 0xffffffe004047892 */ /* 0x000fe2000f8ec0ff */
[----:B-1----:R-:W-:-:S04]  /*0b50*/  IMAD R23, R7, UR7, RZ ;  /* 0x0000000707177c24 */ /* 0x002fc8000f8e02ff */
[----:B------:R-:W-:Y:S01]  /*0b60*/  IMAD R23, R23, UR6, -R10 ;  /* 0x0000000617177c24 */ /* 0x000fe2000f8e0a0a */
[----:B------:R-:W-:Y:S02]  /*0b70*/  LEA R19, R7, UR4, 0x2 ;  /* 0x0000000407137c11 */ /* 0x000fe4000f8e10ff */
[----:B------:R-:W-:Y:S02]  /*0b80*/  IADD3 R10, PT, PT, R12, -0x2, RZ ;  /* 0xfffffffe0c0a7810 */ /* 0x000fe40007ffe0ff */
[----:B------:R-:W-:-:S07]  /*0b90*/  IADD3 R12, PT, PT, R19, -0x4, R4 ;  /* 0xfffffffc130c7810 */ /* 0x000fce0007ffe004 */
.L_x_41:
[----:B------:R-:W0:Y:S01]  /*0ba0*/  LDC R20, c[0x0][0x3c0] ;  /* 0x0000f000ff147b82 */ /* 0x000e220000000800 */
[C---:B-----5:R-:W-:Y:S01]  /*0bb0*/  ISETP.GE.AND P1, PT, R7.reuse, R2, PT ;  /* 0x000000020700720c */ /* 0x060fe20003f26270 */
[----:B------:R-:W-:Y:S01]  /*0bc0*/  BSSY.RECONVERGENT B0, `(.L_x_21) ;  /* 0x0000024000007945 */ /* 0x000fe20003800200 */
[----:B0-----:R-:W-:-:S13]  /*0bd0*/  ISETP.GE.AND P0, PT, R7, R20, PT ;  /* 0x000000140700720c */ /* 0x001fda0003f06270 */
[----:B------:R-:W-:Y:S05]  /*0be0*/  @!P0 BRA P1, `(.L_x_22) ;  /* 0x0000000000848947 */ /* 0x000fea0000800000 */
[----:B------:R-:W0:Y:S01]  /*0bf0*/  LDC.64 R18, c[0x0][0x3b0] ;  /* 0x0000ec00ff127b82 */ /* 0x000e220000000a00 */
[----:B------:R-:W-:Y:S01]  /*0c00*/  IMAD.IADD R25, R23, 0x1, R0 ;  /* 0x0000000117197824 */ /* 0x000fe200078e0200 */
[----:B------:R-:W-:Y:S02]  /*0c10*/  R2UR UR4, R14 ;  /* 0x000000000e0472ca */ /* 0x000fe400000e0000 */
[----:B------:R-:W-:Y:S01]  /*0c20*/  R2UR UR5, R15 ;  /* 0x000000000f0572ca */ /* 0x000fe200000e0000 */
[----:B------:R-:W-:-:S04]  /*0c30*/  IMAD.IADD R27, R8, 0x1, R25 ;  /* 0x00000001081b7824 */ /* 0x000fc800078e0219 */
[----:B0-----:R-:W-:Y:S02]  /*0c40*/  IMAD.WIDE R26, R27, 0x4, R18 ;  /* 0x000000041b1a7825 */ /* 0x001fe400078e0212 */
[----:B------:R-:W0:Y:S06]  /*0c50*/  LDC.64 R18, c[0x0][0x3a8] ;  /* 0x0000ea00ff127b82 */ /* 0x000e2c0000000a00 */
[----:B------:R-:W2:Y:S02]  /*0c60*/  LDG.E R8, desc[UR4][R26.64] ;  /* 0x000000041a087981 */ /* 0x000ea4000c1e1900 */
[----:B--2---:R-:W-:-:S05]  /*0c70*/  IADD3 R25, PT, PT, R25, R8, RZ ;  /* 0x0000000819197210 */ /* 0x004fca0007ffe0ff */
[----:B0-----:R-:W-:-:S06]  /*0c80*/  IMAD.WIDE R24, R25, 0x4, R18 ;  /* 0x0000000419187825 */ /* 0x001fcc00078e0212 */
[----:B------:R-:W2:Y:S02]  /*0c90*/  LDG.E R25, desc[UR4][R24.64] ;  /* 0x0000000418197981 */ /* 0x000ea4000c1e1900 */
[----:B--2---:R-:W-:-:S06]  /*0ca0*/  IMAD.WIDE R18, R25, 0x2, R16 ;  /* 0x0000000219127825 */ /* 0x004fcc00078e0210 */
[----:B------:R-:W2:Y:S01]  /*0cb0*/  LDG.E.U16 R18, desc[UR4][R18.64] ;  /* 0x0000000412127981 */ /* 0x000ea2000c1e1500 */
[----:B------:R-:W-:Y:S03]  /*0cc0*/  BSSY.RECONVERGENT B1, `(.L_x_23) ;  /* 0x0000012000017945 */ /* 0x000fe60003800200 */
[----:B------:R0:W-:Y:S01]  /*0cd0*/  STS [R12+0x4], R25 ;  /* 0x000004190c007388 */ /* 0x0001e20000000800 */
        /* <DEDUP_REMOVED lines=15> */
.L_x_24:
[----:B------:R-:W-:-:S07]  /*0dd0*/  HMUL2 R18, R18.H0_H0, R5.H0_H0 ;  /* 0x2000000512127232 */ /* 0x000fce0000000800 */
.L_x_25:
[----:B------:R-:W-:Y:S05]  /*0de0*/  BSYNC.RECONVERGENT B1 ;  /* 0x0000000000017941 */ /* 0x000fea0003800200 */
.L_x_23:
[----:B------:R0:W-:Y:S02]  /*0df0*/  STS.U16 [R10+0x2], R18 ;  /* 0x000002120a007388 */ /* 0x0001e40000000400 */
.L_x_22:
[----:B------:R-:W-:Y:S05]  /*0e00*/  BSYNC.RECONVERGENT B0 ;  /* 0x0000000000007941 */ /* 0x000fea0003800200 */
.L_x_21:
[C---:B------:R-:W-:Y:S01]  /*0e10*/  ISETP.GT.AND P0, PT, R7.reuse, R20, PT ;  /* 0x000000140700720c */ /* 0x040fe20003f04270 */
[----:B------:R-:W-:Y:S01]  /*0e20*/  BSSY.RECONVERGENT B0, `(.L_x_26) ;  /* 0x0000024000007945 */ /* 0x000fe20003800200 */
[----:B------:R-:W-:-:S13]  /*0e30*/  ISETP.GT.AND P1, PT, R7, R2, PT ;  /* 0x000000020700720c */ /* 0x000fda0003f24270 */
[----:B------:R-:W-:Y:S05]  /*0e40*/  @!P0 BRA P1, `(.L_x_27) ;  /* 0x0000000000848947 */ /* 0x000fea0000800000 */
[----:B0-----:R-:W0:Y:S01]  /*0e50*/  LDC.64 R18, c[0x0][0x3b0] ;  /* 0x0000ec00ff127b82 */ /* 0x001e220000000a00 */
        /* <DEDUP_REMOVED lines=29> */
.L_x_29:
[----:B------:R-:W-:-:S07]  /*1030*/  HMUL2 R18, R18.H0_H0, R5.H0_H0 ;  /* 0x2000000512127232 */ /* 0x000fce0000000800 */
.L_x_30:
[----:B------:R-:W-:Y:S05]  /*1040*/  BSYNC.RECONVERGENT B1 ;  /* 0x0000000000017941 */ /* 0x000fea0003800200 */
.L_x_28:
[----:B------:R1:W-:Y:S02]  /*1050*/  STS.U16 [R10], R18 ;  /* 0x000000120a007388 */ /* 0x0003e40000000400 */
.L_x_27:
[----:B------:R-:W-:Y:S05]  /*1060*/  BSYNC.RECONVERGENT B0 ;  /* 0x0000000000007941 */ /* 0x000fea0003800200 */
.L_x_26:
[----:B------:R-:W-:Y:S01]  /*1070*/  VIADD R19, R7, 0xfffffffe ;  /* 0xfffffffe07137836 */ /* 0x000fe20000000000 */
[----:B------:R-:W-:Y:S04]  /*1080*/  BSSY.RECONVERGENT B0, `(.L_x_31) ;  /* 0x0000025000007945 */ /* 0x000fe80003800200 */
[C---:B------:R-:W-:Y:S02]  /*1090*/  ISETP.GE.AND P0, PT, R19.reuse, R20, PT ;  /* 0x000000141300720c */ /* 0x040fe40003f06270 */
[----:B------:R-:W-:-:S13]  /*10a0*/  ISETP.GE.AND P1, PT, R19, R2, PT ;  /* 0x000000021300720c */ /* 0x000fda0003f26270 */
[----:B------:R-:W-:Y:S05]  /*10b0*/  @!P0 BRA P1, `(.L_x_32) ;  /* 0x0000000000848947 */ /* 0x000fea0000800000 */
[----:B01----:R-:W0:Y:S01]  /*10c0*/  LDC.64 R18, c[0x0][0x3b0] ;  /* 0x0000ec00ff127b82 */ /* 0x003e220000000a00 */
[----:B------:R-:W-:Y:S01]  /*10d0*/  IMAD.IADD R25, R13, 0x1, R0 ;  /* 0x000000010d197824 */ /* 0x000fe200078e0200 */
[----:B------:R-:W-:Y:S02]  /*10e0*/  R2UR UR4, R14 ;  /* 0x000000000e0472ca */ /* 0x000fe400000e0000 */
[----:B------:R-:W-:Y:S02]  /*10f0*/  R2UR UR5, R15 ;  /* 0x000000000f0572ca */ /* 0x000fe400000e0000 */
[----:B------:R-:W-:-:S05]  /*1100*/  IADD3 R27, PT, PT, R8, R25, RZ ;  /* 0x00000019081b7210 */ /* 0x000fca0007ffe0ff */
[----:B0-----:R-:W-:Y:S02]  /*1110*/  IMAD.WIDE R26, R27, 0x4, R18 ;  /* 0x000000041b1a7825 */ /* 0x001fe400078e0212 */
[----:B------:R-:W0:Y:S04]  /*1120*/  LDC.64 R18, c[0x0][0x3a8] ;  /* 0x0000ea00ff127b82 */ /* 0x000e280000000a00 */
[----:B------:R-:W2:Y:S02]  /*1130*/  LDG.E R8, desc[UR4][R26.64] ;  /* 0x000000041a087981 */ /* 0x000ea4000c1e1900 */
[----:B--2---:R-:W-:-:S04]  /*1140*/  IMAD.IADD R25, R25, 0x1, R8 ;  /* 0x0000000119197824 */ /* 0x004fc800078e0208 */
[----:B0-----:R-:W-:-:S06]  /*1150*/  IMAD.WIDE R24, R25, 0x4, R18 ;  /* 0x0000000419187825 */ /* 0x001fcc00078e0212 */
[----:B------:R-:W2:Y:S02]  /*1160*/  LDG.E R25, desc[UR4][R24.64] ;  /* 0x0000000418197981 */ /* 0x000ea4000c1e1900 */
[----:B--2---:R-:W-:-:S06]  /*1170*/  IMAD.WIDE R18, R25, 0x2, R16 ;  /* 0x0000000219127825 */ /* 0x004fcc00078e0210 */
[----:B------:R-:W2:Y:S01]  /*1180*/  LDG.E.U16 R18, desc[UR4][R18.64] ;  /* 0x0000000412127981 */ /* 0x000ea2000c1e1500 */
[----:B------:R-:W-:Y:S03]  /*1190*/  BSSY.RECONVERGENT B1, `(.L_x_33) ;  /* 0x0000012000017945 */ /* 0x000fe60003800200 */
[----:B------:R0:W-:Y:S01]  /*11a0*/  STS [R12+-0x4], R25 ;  /* 0xfffffc190c007388 */ /* 0x0001e20000000800 */
        /* <DEDUP_REMOVED lines=15> */
.L_x_34:
[----:B------:R-:W-:-:S07]  /*12a0*/  HMUL2 R18, R18.H0_H0, R5.H0_H0 ;  /* 0x2000000512127232 */ /* 0x000fce0000000800 */
.L_x_35:
[----:B------:R-:W-:Y:S05]  /*12b0*/  BSYNC.RECONVERGENT B1 ;  /* 0x0000000000017941 */ /* 0x000fea0003800200 */
.L_x_33:
[----:B------:R2:W-:Y:S02]  /*12c0*/  STS.U16 [R10+-0x2], R18 ;  /* 0xfffffe120a007388 */ /* 0x0005e40000000400 */
.L_x_32:
[----:B------:R-:W-:Y:S05]  /*12d0*/  BSYNC.RECONVERGENT B0 ;  /* 0x0000000000007941 */ /* 0x000fea0003800200 */
.L_x_31:
[----:B------:R-:W-:Y:S01]  /*12e0*/  VIADD R19, R7, 0xfffffffd ;  /* 0xfffffffd07137836 */ /* 0x000fe20000000000 */
[----:B------:R-:W-:Y:S04]  /*12f0*/  BSSY.RECONVERGENT B0, `(.L_x_36) ;  /* 0x0000025000007945 */ /* 0x000fe80003800200 */
[C---:B------:R-:W-:Y:S02]  /*1300*/  ISETP.GE.AND P0, PT, R19.reuse, R20, PT ;  /* 0x000000141300720c */ /* 0x040fe40003f06270 */
[----:B------:R-:W-:-:S13]  /*1310*/  ISETP.GE.AND P1, PT, R19, R2, PT ;  /* 0x000000021300720c */ /* 0x000fda0003f26270 */
[----:B------:R-:W-:Y:S05]  /*1320*/  @!P0 BRA P1, `(.L_x_37) ;  /* 0x0000000000848947 */ /* 0x000fea0000800000 */
[----:B012---:R-:W0:Y:S01]  /*1330*/  LDC.64 R18, c[0x0][0x3b0] ;  /* 0x0000ec00ff127b82 */ /* 0x007e220000000a00 */
[----:B------:R-:W-:Y:S02]  /*1340*/  IADD3 R25, PT, PT, R11, R0, RZ ;  /* 0x000000000b197210 */ /* 0x000fe40007ffe0ff */
[----:B------:R-:W-:Y:S02]  /*1350*/  R2UR UR4, R14 ;  /* 0x000000000e0472ca */ /* 0x000fe400000e0000 */
[----:B------:R-:W-:Y:S01]  /*1360*/  R2UR UR5, R15 ;  /* 0x000000000f0572ca */ /* 0x000fe200000e0000 */
[----:B------:R-:W-:-:S04]  /*1370*/  IMAD.IADD R27, R8, 0x1, R25 ;  /* 0x00000001081b7824 */ /* 0x000fc800078e0219 */
[----:B0-----:R-:W-:Y:S02]  /*1380*/  IMAD.WIDE R26, R27, 0x4, R18 ;  /* 0x000000041b1a7825 */ /* 0x001fe400078e0212 */
[----:B------:R-:W0:Y:S06]  /*1390*/  LDC.64 R18, c[0x0][0x3a8] ;  /* 0x0000ea00ff127b82 */ /* 0x000e2c0000000a00 */
        /* <DEDUP_REMOVED lines=23> */
.L_x_39:
[----:B------:R-:W-:-:S07]  /*1510*/  HMUL2 R18, R18.H0_H0, R5.H0_H0 ;  /* 0x2000000512127232 */ /* 0x000fce0000000800 */
.L_x_40:
[----:B------:R-:W-:Y:S05]  /*1520*/  BSYNC.RECONVERGENT B1 ;  /* 0x0000000000017941 */ /* 0x000fea0003800200 */
.L_x_38:
[----:B------:R3:W-:Y:S02]  /*1530*/  STS.U16 [R10+-0x4], R18 ;  /* 0xfffffc120a007388 */ /* 0x0007e40000000400 */
.L_x_37:
[----:B------:R-:W-:Y:S05]  /*1540*/  BSYNC.RECONVERGENT B0 ;  /* 0x0000000000007941 */ /* 0x000fea0003800200 */
.L_x_36:
[----:B------:R-:W-:Y:S01]  /*1550*/  ISETP.GT.AND P0, PT, R7, 0x3, PT ;  /* 0x000000030700780c */ /* 0x000fe20003f04270 */
[----:B------:R-:W-:Y:S01]  /*1560*/  IMAD R0, R9, -0x4, R0 ;  /* 0xfffffffc09007824 */ /* 0x000fe200078e0200 */
[----:B0123--:R-:W-:Y:S01]  /*1570*/  IADD3 R10, PT, PT, R10, -0x8, RZ ;  /* 0xfffffff80a0a7810 */ /* 0x00ffe20007ffe0ff */
[----:B------:R-:W-:Y:S02]  /*1580*/  VIADD R12, R12, 0xfffffff0 ;  /* 0xfffffff00c0c7836 */ /* 0x000fe40000000000 */
[----:B------:R-:W-:-:S08]  /*1590*/  VIADD R7, R7, 0xfffffffc ;  /* 0xfffffffc07077836 */ /* 0x000fd00000000000 */
[----:B------:R-:W-:Y:S05]  /*15a0*/  @P0 BRA `(.L_x_41) ;  /* 0xfffffff4007c0947 */ /* 0x000fea000383ffff */
.L_x_10:
[----:B------:R-:W-:Y:S05]  /*15b0*/  WARPSYNC.ALL ;  /* 0x0000000000007948 */ /* 0x000fea0003800000 */
[----:B------:R-:W1:Y:S01]  /*15c0*/  LDCU UR4, c[0x0][0x398] ;  /* 0x00007300ff0477ac */ /* 0x000e620008000800 */
[----:B------:R-:W-:Y:S01]  /*15d0*/  BAR.SYNC.DEFER_BLOCKING 0x0 ;  /* 0x0000000000007b1d */ /* 0x000fe20000010000 */
[----:B-1----:R-:W-:-:S13]  /*15e0*/  ISETP.GE.AND P0, PT, R3, UR4, PT ;  /* 0x0000000403007c0c */ /* 0x002fda000bf06270 */
[----:B------:R-:W-:Y:S05]  /*15f0*/  @P0 EXIT ;  /* 0x000000000000094d */ /* 0x000fea0003800000 */
[----:B------:R-:W1:Y:S01]  /*1600*/  LDCU UR4, c[0x0][0x360] ;  /* 0x00006c00ff0477ac */ /* 0x000e620008000800 */
[----:B------:R-:W2:Y:S01]  /*1610*/  LDCU UR5, c[0x0][0x3c0] ;  /* 0x00007800ff0577ac */ /* 0x000ea20008000800 */
[----:B------:R-:W3:Y:S02]  /*1620*/  LDCU UR6, c[0x0][0x398] ;  /* 0x00007300ff0677ac */ /* 0x000ee40008000800 */
.L_x_42:
[----:B--2---:R-:W-:-:S04]  /*1630*/  ISETP.GE.AND P0, PT, R3, UR5, PT ;  /* 0x0000000503007c0c */ /* 0x004fc8000bf06270 */
[----:B-----5:R-:W-:-:S13]  /*1640*/  ISETP.GE.AND P0, PT, R3, R2, !P0 ;  /* 0x000000020300720c */ /* 0x020fda0004706270 */
[C---:B------:R-:W-:Y:S01]  /*1650*/  @!P0 LEA R0, R3.reuse, R6, 0x2 ;  /* 0x0000000603008211 */ /* 0x040fe200078e10ff */
[----:B------:R-:W-:Y:S01]  /*1660*/  @!P0 IMAD R5, R3, 0x2, R4 ;  /* 0x0000000203058824 */ /* 0x000fe200078e0204 */
[----:B------:R-:W-:Y:S02]  /*1670*/  @!P0 R2UR UR8, R14 ;  /* 0x000000000e0882ca */ /* 0x000fe400000e0000 */
[----:B------:R-:W-:Y:S01]  /*1680*/  @!P0 R2UR UR9, R15 ;  /* 0x000000000f0982ca */ /* 0x000fe200000e0000 */
[----:B0-----:R-:W0:Y:S01]  /*1690*/  @!P0 LDS R9, [R0] ;  /* 0x0000000000098984 */ /* 0x001e220000000800 */
[----:B-1----:R-:W-:-:S03]  /*16a0*/  IADD3 R3, PT, PT, R3, UR4, RZ ;  /* 0x0000000403037c10 */ /* 0x002fc6000fffe0ff */
[----:B------:R-:W1:Y:S01]  /*16b0*/  @!P0 LDS.U16 R5, [R5] ;  /* 0x0000000005058984 */ /* 0x000e620000000400 */
[----:B0-----:R-:W-:-:S07]  /*16c0*/  @!P0 IMAD.WIDE R8, R9, 0x2, R16 ;  /* 0x0000000209088825 */ /* 0x001fce00078e0210 */
[----:B-1----:R4:W-:Y:S01]  /*16d0*/  @!P0 STG.E.U16 desc[UR8][R8.64], R5 ;  /* 0x0000000508008986 */ /* 0x0029e2000c101508 */
[----:B---3--:R-:W-:-:S13]  /*16e0*/  ISETP.GE.AND P0, PT, R3, UR6, PT ;  /* 0x0000000603007c0c */ /* 0x008fda000bf06270 */
[----:B----4-:R-:W-:Y:S05]  /*16f0*/  @!P0 BRA `(.L_x_42) ;  /* 0xfffffffc00cc8947 */ /* 0x010fea000383ffff */
[----:B------:R-:W-:Y:S05]  /*1700*/  EXIT ;  /* 0x000000000000794d */ /* 0x000fea0003800000 */
.L_x_43:
        /* <DEDUP_REMOVED lines=15> */
.L_x_85:


//--------------------- .text._ZN17fastertransformer20add_bias_temperatureI6__halfEEvPT_PKS2_iiiif --------------------------
	.section	.text._ZN17fastertransformer20add_bias_temperatureI6__halfEEvPT_PKS2_iiiif,"ax",@progbits
	.align	128
        .global         _ZN17fastertransformer20add_bias_temperatureI6__halfEEvPT_PKS2_iiiif
        .type           _ZN17fastertransformer20add_bias_temperatureI6__halfEEvPT_PKS2_iiiif,@function
        .size           _ZN17fastertransformer20add_bias_temperatureI6__halfEEvPT_PKS2_iiiif,(.L_x_86 - _ZN17fastertransformer20add_bias_temperatureI6__halfEEvPT_PKS2_iiiif)
        .other          _ZN17fastertransformer20add_bias_temperatureI6__halfEEvPT_PKS2_iiiif,@"STO_CUDA_ENTRY STV_DEFAULT"
_ZN17fastertransformer20add_bias_temperatureI6__halfEEvPT_PKS2_iiiif:
.text._ZN17fastertransformer20add_bias_temperatureI6__halfEEvPT_PKS2_iiiif:
[----:B------:R-:W-:Y:S01]  /*0000*/  LDC R1, c[0x0][0x37c] ;  /* 0x0000df00ff017b82 */ /* 0x000fe20000000800 */
[----:B------:R-:W0:Y:S07]  /*0010*/  S2R R0, SR_TID.X ;  /* 0x0000000000007919 */ /* 0x000e2e0000002100 */
[----:B------:R-:W0:Y:S01]  /*0020*/  S2UR UR4, SR_CTAID.X ;  /* 0x00000000000479c3 */ /* 0x000e220000002500 */
[----:B------:R-:W1:Y:S07]  /*0030*/  LDCU UR5, c[0x0][0x39c] ;  /* 0x00007380ff0577ac */ /* 0x000e6e0008000800 */
[----:B------:R-:W0:Y:S02]  /*0040*/  LDC R9, c[0x0][0x360] ;  /* 0x0000d800ff097b82 */ /* 0x000e240000000800 */
[----:B0-----:R-:W-:-:S05]  /*0050*/  IMAD R0, R9, UR4, R0 ;  /* 0x0000000409007c24 */ /* 0x001fca000f8e0200 */
[----:B-1----:R-:W-:-:S13]  /*0060*/  ISETP.GE.AND P0, PT, R0, UR5, PT ;  /* 0x0000000500007c0c */ /* 0x002fda000bf06270 */
[----:B------:R-:W-:Y:S05]  /*0070*/  @P0 EXIT ;  /* 0x000000000000094d */ /* 0x000fea0003800000 */
[----:B------:R-:W0:Y:S01]  /*0080*/  LDC R4, c[0x0][0x3a0] ;  /* 0x0000e800ff047b82 */ /* 0x000e220000000800 */
[----:B------:R-:W1:Y:S01]  /*0090*/  S2R R5, SR_CTAID.Y ;  /* 0x0000000000057919 */ /* 0x000e620000002600 */
[----:B------:R-:W2:Y:S01]  /*00a0*/  LDCU.64 UR8, c[0x0][0x388] ;  /* 0x00007100ff0877ac */ /* 0x000ea20008000a00 */
[----:B------:R-:W3:Y:S05]  /*00b0*/  LDCU UR4, c[0x0][0x370] ;  /* 0x00006e00ff0477ac */ /* 0x000eea0008000800 */
[----:B------:R-:W4:Y:S01]  /*00c0*/  LDC.64 R2, c[0x0][0x380] ;  /* 0x0000e000ff027b82 */ /* 0x000f220000000a00 */
[----:B------:R-:W0:Y:S01]  /*00d0*/  LDCU.64 UR6, c[0x0][0x358] ;  /* 0x00006b00ff0677ac */ /* 0x000e220008000a00 */
[----:B------:R-:W0:Y:S01]  /*00e0*/  LDCU UR13, c[0x0][0x39c] ;  /* 0x00007380ff0d77ac */ /* 0x000e220008000800 */
[----:B------:R-:W0:Y:S01]  /*00f0*/  LDCU UR11, c[0x0][0x39c] ;  /* 0x00007380ff0b77ac */ /* 0x000e220008000800 */
[----:B--2---:R-:W-:Y:S01]  /*0100*/  UISETP.NE.U32.AND UP0, UPT, UR8, URZ, UPT ;  /* 0x000000ff0800728c */ /* 0x004fe2000bf05070 */
[----:B0-----:R-:W-:Y:S01]  /*0110*/  FADD.FTZ R4, R4, 9.9999999747524270788e-07 ;  /* 0x358637bd04047421 */ /* 0x001fe20000010000 */
[----:B---3--:R-:W-:-:S02]  /*0120*/  IMAD R9, R9, UR4, RZ ;  /* 0x0000000409097c24 */ /* 0x008fc4000f8e02ff */
[----:B------:R-:W-:Y:S01]  /*0130*/  UISETP.NE.AND.EX UP0, UPT, UR9, URZ, UPT, UP0 ;  /* 0x000000ff0900728c */ /* 0x000fe2000bf05300 */
[----:B------:R-:W0:Y:S02]  /*0140*/  LDCU UR10, c[0x0][0x398] ;  /* 0x00007300ff0a77ac */ /* 0x000e240008000800 */
[----:B------:R-:W2:Y:S01]  /*0150*/  MUFU.RCP R4, R4 ;  /* 0x0000000400047308 */ /* 0x000ea20000001000 */
[----:B------:R-:W3:Y:S01]  /*0160*/  LDCU UR12, c[0x0][0x398] ;  /* 0x00007300ff0c77ac */ /* 0x000ee20008000800 */
[----:B-1----:R-:W-:-:S04]  /*0170*/  IMAD R5, R5, UR5, RZ ;  /* 0x0000000505057c24 */ /* 0x002fc8000f8e02ff */
[----:B----4-:R-:W-:Y:S01]  /*0180*/  IMAD.WIDE R2, R5, 0x2, R2 ;  /* 0x0000000205027825 */ /* 0x010fe200078e0202 */
[----:B--2---:R-:W-:Y:S01]  /*0190*/  F2FP.F16.F32.PACK_AB R8, RZ, R4 ;  /* 0x00000004ff08723e */ /* 0x004fe200000000ff */
[----:B0-----:R-:W-:Y:S06]  /*01a0*/  BRA.U !UP0, `(.L_x_44) ;  /* 0x0000000108407547 */ /* 0x001fec000b800000 */
.L_x_45:
[C---:B------:R-:W-:Y:S01]  /*01b0*/  ISETP.GE.AND P0, PT, R0.reuse, UR10, PT ;  /* 0x0000000a00007c0c */ /* 0x040fe2000bf06270 */
[----:B------:R-:W-:-:S12]  /*01c0*/  IMAD.WIDE R6, R0, 0x2, R2 ;  /* 0x0000000200067825 */ /* 0x000fd800078e0202 */
[----:B------:R-:W0:Y:S01]  /*01d0*/  @!P0 LDC.64 R4, c[0x0][0x388] ;  /* 0x0000e200ff048b82 */ /* 0x000e220000000a00 */
[----:B------:R-:W2:Y:S01]  /*01e0*/  @!P0 LDG.E.U16 R11, desc[UR6][R6.64] ;  /* 0x00000006060b8981 */ /* 0x000ea2000c1e1500 */
[----:B0-----:R-:W-:-:S06]  /*01f0*/  @!P0 IMAD.WIDE R4, R0, 0x2, R4 ;  /* 0x0000000200048825 */ /* 0x001fcc00078e0204 */
[----:B------:R-:W2:Y:S01]  /*0200*/  @!P0 LDG.E.U16 R4, desc[UR6][R4.64] ;  /* 0x0000000604048981 */ /* 0x000ea2000c1e1500 */
[----:B------:R-:W-:Y:S01]  /*0210*/  HFMA2 R10, -RZ, RZ, 0, -65504 ;  /* 0x0000fbffff0a7431 */ /* 0x000fe200000001ff */
[----:B------:R-:W-:-:S04]  /*0220*/  IADD3 R0, PT, PT, R9, R0, RZ ;  /* 0x0000000009007210 */ /* 0x000fc80007ffe0ff */
[----:B------:R-:W-:Y:S01]  /*0230*/  @P0 PRMT R5, R10, 0x7610, R5 ;  /* 0x000076100a050816 */ /* 0x000fe20000000005 */
[----:B--2---:R-:W-:-:S04]  /*0240*/  @!P0 HADD2 R11, R11.H0_H0, R4.H0_H0 ;  /* 0x200000040b0b8230 */ /* 0x004fc80000000800 */
[----:B------:R-:W-:-:S05]  /*0250*/  @!P0 HMUL2 R11, R11.H0_H0, R8.H0_H0 ;  /* 0x200000080b0b8232 */ /* 0x000fca0000000800 */
[----:B------:R0:W-:Y:S04]  /*0260*/  @!P0 STG.E.U16 desc[UR6][R6.64], R11 ;  /* 0x0000000b06008986 */ /* 0x0001e8000c101506 */
[----:B------:R0:W-:Y:S01]  /*0270*/  @P0 STG.E.U16 desc[UR6][R6.64], R5 ;  /* 0x0000000506000986 */ /* 0x0001e2000c101506 */
[----:B------:R-:W-:-:S13]  /*0280*/  ISETP.GE.AND P0, PT, R0, UR11, PT ;  /* 0x0000000b00007c0c */ /* 0x000fda000bf06270 */
[----:B0-----:R-:W-:Y:S05]  /*0290*/  @!P0 BRA `(.L_x_45) ;  /* 0xfffffffc00c48947 */ /* 0x001fea000383ffff */
[----:B---3--:R-:W-:Y:S05]  /*02a0*/  EXIT ;  /* 0x000000000000794d */ /* 0x008fea0003800000 */
.L_x_44:
[C---:B---3--:R-:W-:Y:S01]  /*02b0*/  ISETP.GE.AND P0, PT, R0.reuse, UR12, PT ;  /* 0x0000000c00007c0c */ /* 0x048fe2000bf06270 */
[----:B------:R-:W-:Y:S01]  /*02c0*/  IMAD.WIDE R4, R0, 0x2, R2 ;  /* 0x0000000200047825 */ /* 0x000fe200078e0202 */
[----:B------:R-:W-:-:S11]  /*02d0*/  MOV R7, 0xfbff ;  /* 0x0000fbff00077802 */ /* 0x000fd60000000f00 */
[----:B------:R0:W-:Y:S04]  /*02e0*/  @P0 STG.E.U16 desc[UR6][R4.64], R7 ;  /* 0x0000000704000986 */ /* 0x0001e8000c101506 */
[----:B------:R-:W2:Y:S01]  /*02f0*/  @!P0 LDG.E.U16 R6, desc[UR6][R4.64] ;  /* 0x0000000604068981 */ /* 0x000ea2000c1e1500 */
[----:B------:R-:W-:Y:S01]  /*0300*/  IADD3 R0, PT, PT, R9, R0, RZ ;  /* 0x0000000009007210 */ /* 0x000fe20007ffe0ff */
[----:B--2---:R-:W-:-:S04]  /*0310*/  @!P0 HADD2 R6, R6.H0_H0, RZ.H0_H0 ;  /* 0x200000ff06068230 */ /* 0x004fc80000000800 */
[----:B------:R-:W-:-:S05]  /*0320*/  @!P0 HMUL2 R6, R6.H0_H0, R8.H0_H0 ;  /* 0x2000000806068232 */ /* 0x000fca0000000800 */
[----:B------:R0:W-:Y:S01]  /*0330*/  @!P0 STG.E.U16 desc[UR6][R4.64], R6 ;  /* 0x0000000604008986 */ /* 0x0001e2000c101506 */
[----:B------:R-:W-:-:S13]  /*0340*/  ISETP.GE.AND P0, PT, R0, UR13, PT ;  /* 0x0000000d00007c0c */ /* 0x000fda000bf06270 */
[----:B0-----:R-:W-:Y:S05]  /*0350*/  @!P0 BRA `(.L_x_44) ;  /* 0xfffffffc00d48947 */ /* 0x001fea000383ffff */
[----:B------:R-:W-:Y:S05]  /*0360*/  EXIT ;  /* 0x000000000000794d */ /* 0x000fea0003800000 */
.L_x_46:
        /* <DEDUP_REMOVED lines=9> */
.L_x_86:


//--------------------- .text._ZN17fastertransformer24apply_min_length_penaltyIfEEvPT_iPKiS4_iii --------------------------
	.section	.text._ZN17fastertransformer24apply_min_length_penaltyIfEEvPT_iPKiS4_iii,"ax",@progbits
	.align	128
        .global         _ZN17fastertransformer24apply_min_length_penaltyIfEEvPT_iPKiS4_iii
        .type           _ZN17fastertransformer24apply_min_length_penaltyIfEEvPT_iPKiS4_iii,@function
        .size           _ZN17fastertransformer24apply_min_length_penaltyIfEEvPT_iPKiS4_iii,(.L_x_87 - _ZN17fastertransformer24apply_min_length_penaltyIfEEvPT_iPKiS4_iii)
        .other          _ZN17fastertransformer24apply_min_length_penaltyIfEEvPT_iPKiS4_iii,@"STO_CUDA_ENTRY STV_DEFAULT"
_ZN17fastertransformer24apply_min_length_penaltyIfEEvPT_iPKiS4_iii:
.text._ZN17fastertransformer24apply_min_length_penaltyIfEEvPT_iPKiS4_iii:
        /* <DEDUP_REMOVED lines=43> */
[----:B------:R-:W-:Y:S02]  /*02b0*/  IMAD.MOV.U32 R9, RZ, RZ, -0x800001 ;  /* 0xff7fffffff097424 */ /* 0x000fe400078e00ff */
[----:B-1----:R-:W-:-:S04]  /*02c0*/  IMAD R7, R0, UR6, R3 ;  /* 0x0000000600077c24 */ /* 0x002fc8000f8e0203 */
[----:B0-----:R-:W-:-:S05]  /*02d0*/  IMAD.WIDE R4, R7, 0x4, R4 ;  /* 0x0000000407047825 */ /* 0x001fca00078e0204 */
[----:B------:R-:W-:Y:S01]  /*02e0*/  STG.E desc[UR4][R4.64], R9 ;  /* 0x0000000904007986 */ /* 0x000fe2000c101904 */
[----:B------:R-:W-:Y:S05]  /*02f0*/  EXIT ;  /* 0x000000000000794d */ /* 0x000fea0003800000 */
.L_x_47:
        /* <DEDUP_REMOVED lines=16> */
.L_x_87:


//--------------------- .text._ZN17fastertransformer24apply_repetition_penaltyIfLb1EEEvPT_iiiiiPKiS4_S4_S4_if --------------------------
	.section	.text._ZN17fastertransformer24apply_repetition_penaltyIfLb1EEEvPT_iiiiiPKiS4_S4_S4_if,"ax",@progbits
	.align	128
        .global         _ZN17fastertransformer24apply_repetition_penaltyIfLb1EEEvPT_iiiiiPKiS4_S4_S4_if
        .type           _ZN17fastertransformer24apply_repetition_penaltyIfLb1EEEvPT_iiiiiPKiS4_S4_S4_if,@function
        .size           _ZN17fastertransformer24apply_repetition_penaltyIfLb1EEEvPT_iiiiiPKiS4_S4_S4_if,(.L_x_88 - _ZN17fastertransformer24apply_repetition_penaltyIfLb1EEEvPT_iiiiiPKiS4_S4_S4_if)
        .other          _ZN17fastertransformer24apply_repetition_penaltyIfLb1EEEvPT_iiiiiPKiS4_S4_S4_if,@"STO_CUDA_ENTRY STV_DEFAULT"
_ZN17fastertransformer24apply_repetition_penaltyIfLb1EEEvPT_iiiiiPKiS4_S4_S4_if:
.text._ZN17fastertransformer24apply_repetition_penaltyIfLb1EEEvPT_iiiiiPKiS4_S4_S4_if:
[----:B------:R-:W0:Y:S01]  /*0000*/  LDC R1, c[0x0][0x37c] ;  /* 0x0000df00ff017b82 */ /* 0x000e220000000800 */
[----:B------:R-:W1:Y:S01]  /*0010*/  LDCU UR4, c[0x0][0x398] ;  /* 0x00007300ff0477ac */ /* 0x000e620008000800 */
[----:B------:R-:W2:Y:S01]  /*0020*/  LDCU UR36, c[0x0][0x3c0] ;  /* 0x00007800ff2477ac */ /* 0x000ea20008000800 */
[----:B-1----:R-:W-:-:S09]  /*0030*/  UISETP.GT.AND UP0, UPT, UR4, URZ, UPT ;  /* 0x000000ff0400728c */ /* 0x002fd2000bf04270 */
[----:B--2---:R-:W-:Y:S05]  /*0040*/  BRA.U UP0, `(.L_x_48) ;  /* 0x0000000100407547 */ /* 0x004fea000b800000 */
        /* <DEDUP_REMOVED lines=16> */
.L_x_48:
[----:B------:R-:W1:Y:S01]  /*0150*/  LDCU.64 UR4, c[0x0][0x3b8] ;  /* 0x00007700ff0477ac */ /* 0x000e620008000a00 */
[----:B------:R-:W2:Y:S01]  /*0160*/  S2R R0, SR_CTAID.X ;  /* 0x0000000000007919 */ /* 0x000ea20000002500 */
[----:B------:R-:W3:Y:S01]  /*0170*/  LDC.64 R12, c[0x0][0x358] ;  /* 0x0000d600ff0c7b82 */ /* 0x000ee20000000a00 */
[----:B------:R-:W4:Y:S07]  /*0180*/  S2R R3, SR_TID.X ;  /* 0x0000000000037919 */ /* 0x000f2e0000002100 */
[----:B------:R-:W0:Y:S01]  /*0190*/  LDC R16, c[0x0][0x398] ;  /* 0x0000e600ff107b82 */ /* 0x000e220000000800 */
[----:B-1----:R-:W-:Y:S01]  /*01a0*/  ISETP.NE.U32.AND P0, PT, RZ, UR4, PT ;  /* 0x00000004ff007c0c */ /* 0x002fe2000bf05070 */
[----:B------:R-:W1:Y:S06]  /*01b0*/  LDCU UR4, c[0x0][0x3c0] ;  /* 0x00007800ff0477ac */ /* 0x000e6c0008000800 */
[----:B------:R-:W4:Y:S01]  /*01c0*/  LDC.64 R14, c[0x0][0x380] ;  /* 0x0000e000ff0e7b82 */ /* 0x000f220000000a00 */
[----:B------:R-:W-:-:S13]  /*01d0*/  ISETP.NE.AND.EX P0, PT, RZ, UR5, PT, P0 ;  /* 0x00000005ff007c0c */ /* 0x000fda000bf05300 */
[----:B------:R-:W2:Y:S01]  /*01e0*/  @P0 LDC.64 R6, c[0x0][0x3b8] ;  /* 0x0000ee00ff060b82 */ /* 0x000ea20000000a00 */
[----:B---3--:R-:W-:Y:S01]  /*01f0*/  @P0 R2UR UR6, R12 ;  /* 0x000000000c0602ca */ /* 0x008fe200000e0000 */
[----:B-1----:R-:W-:Y:S01]  /*0200*/  IMAD.U32 R2, RZ, RZ, UR4 ;  /* 0x00000004ff027e24 */ /* 0x002fe2000f8e00ff */
[----:B------:R-:W-:Y:S01]  /*0210*/  @P0 R2UR UR7, R13 ;  /* 0x000000000d0702ca */ /* 0x000fe200000e0000 */
[----:B------:R-:W1:Y:S01]  /*0220*/  LDCU UR4, c[0x0][0x394] ;  /* 0x00007280ff0477ac */ /* 0x000e620008000800 */
[----:B0-----:R-:W-:Y:S01]  /*0230*/  LEA R4, R16, 0x1f, 0x2 ;  /* 0x0000001f10047811 */ /* 0x001fe200078e10ff */
[----:B--2---:R-:W-:-:S10]  /*0240*/  @P0 IMAD.WIDE.U32 R6, R0, 0x4, R6 ;  /* 0x0000000400060825 */ /* 0x004fd400078e0006 */
[----:B------:R0:W5:Y:S01]  /*0250*/  @P0 LDG.E R2, desc[UR6][R6.64] ;  /* 0x0000000606020981 */ /* 0x000162000c1e1900 */
[----:B----4-:R-:W-:Y:S01]  /*0260*/  ISETP.NE.AND P0, PT, R3, RZ, PT ;  /* 0x000000ff0300720c */ /* 0x010fe20003f05270 */
[----:B-1----:R-:W-:Y:S01]  /*0270*/  IMAD R5, R0, UR4, RZ ;  /* 0x0000000400057c24 */ /* 0x002fe2000f8e02ff */
[----:B------:R-:W-:-:S03]  /*0280*/  LOP3.LUT R4, R4, 0xffffffe0, RZ, 0xc0, !PT ;  /* 0xffffffe004047812 */ /* 0x000fc600078ec0ff */
[----:B------:R-:W-:-:S08]  /*0290*/  IMAD.WIDE R14, R5, 0x4, R14 ;  /* 0x00000004050e7825 */ /* 0x000fd000078e020e */
[----:B0-----:R-:W-:Y:S05]  /*02a0*/  @P0 BRA `(.L_x_49) ;  /* 0x0000000c00b80947 */ /* 0x001fea0003800000 */
[----:B------:R-:W0:Y:S01]  /*02b0*/  LDC.64 R6, c[0x0][0x3a0] ;  /* 0x0000e800ff067b82 */ /* 0x000e220000000a00 */
[----:B------:R-:W-:Y:S01]  /*02c0*/  R2UR UR4, R12 ;  /* 0x000000000c0472ca */ /* 0x000fe200000e0000 */
[----:B------:R-:W1:Y:S01]  /*02d0*/  LDCU UR6, c[0x0][0x3c4] ;  /* 0x00007880ff0677ac */ /* 0x000e620008000800 */
[----:B------:R-:W-:Y:S01]  /*02e0*/  R2UR UR5, R13 ;  /* 0x000000000d0572ca */ /* 0x000fe200000e0000 */
[----:B0-----:R-:W-:-:S12]  /*02f0*/  IMAD.WIDE.U32 R6, R0, 0x4, R6 ;  /* 0x0000000400067825 */ /* 0x001fd800078e0006 */
[----:B------:R-:W2:Y:S02]  /*0300*/  LDG.E R7, desc[UR4][R6.64] ;  /* 0x0000000406077981 */ /* 0x000ea4000c1e1900 */
[----:B--2---:R-:W-:-:S06]  /*0310*/  IMAD.WIDE R8, R7, 0x4, R14 ;  /* 0x0000000407087825 */ /* 0x004fcc00078e020e */
[----:B------:R-:W1:Y:S01]  /*0320*/  LDG.E R8, desc[UR4][R8.64] ;  /* 0x0000000408087981 */ /* 0x000e62000c1e1900 */
[----:B------:R-:W0:Y:S01]  /*0330*/  S2UR UR5, SR_CgaCtaId ;  /* 0x00000000000579c3 */ /* 0x000e220000008800 */
[----:B------:R-:W-:Y:S01]  /*0340*/  UMOV UR4, 0x400 ;  /* 0x0000040000047882 */ /* 0x000fe20000000000 */
[----:B------:R-:W-:Y:S01]  /*0350*/  ISETP.GE.AND P0, PT, R16, 0x2, PT ;  /* 0x000000021000780c */ /* 0x000fe20003f06270 */
[----:B0-----:R-:W-:-:S06]  /*0360*/  ULEA UR4, UR5, UR4, 0x18 ;  /* 0x0000000405047291 */ /* 0x001fcc000f8ec0ff */
[----:B------:R-:W-:Y:S01]  /*0370*/  VIADD R5, R4, UR4 ;  /* 0x0000000404057c36 */ /* 0x000fe20008000000 */
[----:B------:R-:W-:-:S04]  /*0380*/  LEA R19, R16, UR4, 0x2 ;  /* 0x0000000410137c11 */ /* 0x000fc8000f8e10ff */
[----:B------:R-:W-:-:S05]  /*0390*/  LEA R10, R16, R5, 0x2 ;  /* 0x00000005100a7211 */ /* 0x000fca00078e10ff */
[----:B------:R0:W-:Y:S01]  /*03a0*/  STS [R10+-0x4], R7 ;  /* 0xfffffc070a007388 */ /* 0x0001e20000000800 */
[----:B-1----:R-:W-:-:S05]  /*03b0*/  FADD.FTZ R6, R8, -UR6 ;  /* 0x8000000608067e21 */ /* 0x002fca0008010000 */
[----:B------:R0:W-:Y:S01]  /*03c0*/  STS [R19+-0x4], R6 ;  /* 0xfffffc0613007388 */ /* 0x0001e20000000800 */
[----:B------:R-:W-:Y:S05]  /*03d0*/  @!P0 BRA `(.L_x_49) ;  /* 0x0000000c006c8947 */ /* 0x000fea0003800000 */
[----:B------:R-:W0:Y:S01]  /*03e0*/  LDC R8, c[0x0][0x38c] ;  /* 0x0000e300ff087b82 */ /* 0x000e220000000800 */
[----:B------:R-:W-:Y:S01]  /*03f0*/  IABS R17, R0 ;  /* 0x0000000000117213 */ /* 0x000fe20000000000 */
[----:B------:R-:W1:Y:S01]  /*0400*/  LDCU UR4, c[0x0][0x388] ;  /* 0x00007100ff0477ac */ /* 0x000e620008000800 */
[----:B------:R-:W-:Y:S01]  /*0410*/  VIADD R25, R16, 0xfffffffe ;  /* 0xfffffffe10197836 */ /* 0x000fe20000000000 */
[----:B------:R-:W-:Y:S02]  /*0420*/  ISETP.GE.AND P2, PT, R0, RZ, PT ;  /* 0x000000ff0000720c */ /* 0x000fe40003f46270 */
[----:B0-----:R-:W-:-:S04]  /*0430*/  IABS R10, R8 ;  /* 0x00000008000a7213 */ /* 0x001fc80000000000 */
[----:B------:R-:W0:Y:S08]  /*0440*/  I2F.RP R9, R10 ;  /* 0x0000000a00097306 */ /* 0x000e300000209400 */
[----:B0-----:R-:W0:Y:S02]  /*0450*/  MUFU.RCP R9, R9 ;  /* 0x0000000900097308 */ /* 0x001e240000001000 */
[----:B0-----:R-:W-:-:S06]  /*0460*/  VIADD R6, R9, 0xffffffe ;  /* 0x0ffffffe09067836 */ /* 0x001fcc0000000000 */
[----:B------:R0:W2:Y:S02]  /*0470*/  F2I.FTZ.U32.TRUNC.NTZ R7, R6 ;  /* 0x0000000600077305 */ /* 0x0000a4000021f000 */
[----:B0-----:R-:W-:Y:S02]  /*0480*/  HFMA2 R6, -RZ, RZ, 0, 0 ;  /* 0x00000000ff067431 */ /* 0x001fe400000001ff */
        /* <DEDUP_REMOVED lines=16> */
[----:B-1----:R-:W-:-:S04]  /*0590*/  IMAD R8, R8, UR4, RZ ;  /* 0x0000000408087c24 */ /* 0x002fc8000f8e02ff */
[----:B------:R-:W-:Y:S02]  /*05a0*/  IMAD.MOV.U32 R9, RZ, RZ, R7 ;  /* 0x000000ffff097224 */ /* 0x000fe400078e0007 */
[----:B------:R-:W-:Y:S05]  /*05b0*/  @!P1 BRA `(.L_x_50) ;  /* 0x0000000400a09947 */ /* 0x000fea0003800000 */
[----:B------:R-:W0:Y:S01]  /*05c0*/  LDCU UR4, c[0x0][0x398] ;  /* 0x00007300ff0477ac */ /* 0x000e220008000800 */
[----:B------:R-:W-:Y:S01]  /*05d0*/  LOP3.LUT R22, R6, 0xfffffffc, RZ, 0xc0, !PT ;  /* 0xfffffffc06167812 */ /* 0x000fe200078ec0ff */
[C---:B------:R-:W-:Y:S01]  /*05e0*/  VIADD R18, R16.reuse, 0xfffffffb ;  /* 0xfffffffb10127836 */ /* 0x040fe20000000000 */
[----:B------:R-:W-:Y:S01]  /*05f0*/  BSSY.RECONVERGENT B0, `(.L_x_51) ;  /* 0x0000063000007945 */ /* 0x000fe20003800200 */
[----:B------:R-:W-:Y:S01]  /*0600*/  VIADD R20, R16, 0xfffffffc ;  /* 0xfffffffc10147836 */ /* 0x000fe20000000000 */
[----:B------:R-:W-:Y:S01]  /*0610*/  IADD3 R19, PT, PT, R19, -0x8, RZ ;  /* 0xfffffff813137810 */ /* 0x000fe20007ffe0ff */
[--C-:B------:R-:W-:Y:S01]  /*0620*/  IMAD R10, R25, R8, -R7.reuse ;  /* 0x00000008190a7224 */ /* 0x100fe200078e0a07 */
[----:B------:R-:W-:Y:S01]  /*0630*/  MOV R11, R0 ;  /* 0x00000000000b7202 */ /* 0x000fe20000000f00 */
[--C-:B------:R-:W-:Y:S02]  /*0640*/  IMAD.MOV.U32 R9, RZ, RZ, R7.reuse ;  /* 0x000000ffff097224 */ /* 0x100fe400078e0007 */
[----:B------:R-:W-:-:S02]  /*0650*/  IMAD R18, R18, R8, -R7 ;  /* 0x0000000812127224 */ /* 0x000fc400078e0a07 */
[----:B------:R-:W-:Y:S02]  /*0660*/  IMAD R20, R20, R8, -R7 ;  /* 0x0000000814147224 */ /* 0x000fe400078e0a07 */
[----:B------:R-:W-:Y:S01]  /*0670*/  IMAD.MOV R22, RZ, RZ, -R22 ;  /* 0x000000ffff167224 */ /* 0x000fe200078e0a16 */
[----:B0-----:R-:W-:-:S07]  /*0680*/  MOV R25, UR4 ;  /* 0x0000000400197c02 */ /* 0x001fce0008000f00 */
.L_x_52:
[----:B------:R-:W-:-:S05]  /*0690*/  VIADD R21, R25, 0xfffffffe ;  /* 0xfffffffe19157836 */ /* 0x000fca0000000000 */
[----:B------:R-:W-:-:S04]  /*06a0*/  ISETP.GE.AND P1, PT, R21, UR36, PT ;  /* 0x0000002415007c0c */ /* 0x000fc8000bf26270 */
[----:B-----5:R-:W-:-:S13]  /*06b0*/  ISETP.GE.AND P1, PT, R21, R2, !P1 ;  /* 0x000000021500720c */ /* 0x020fda0004f26270 */
[----:B------:R-:W0:Y:S01]  /*06c0*/  @!P1 LDC.64 R16, c[0x0][0x3b0] ;  /* 0x0000ec00ff109b82 */ /* 0x000e220000000a00 */
[----:B------:R-:W-:Y:S01]  /*06d0*/  @!P1 IMAD.IADD R24, R10, 0x1, R11 ;  /* 0x000000010a189824 */ /* 0x000fe200078e020b */
[----:B------:R-:W-:Y:S02]  /*06e0*/  @!P1 R2UR UR4, R12 ;  /* 0x000000000c0492ca */ /* 0x000fe400000e0000 */
[----:B------:R-:W-:Y:S02]  /*06f0*/  @!P1 R2UR UR5, R13 ;  /* 0x000000000d0592ca */ /* 0x000fe400000e0000 */
[----:B------:R-:W-:-:S05]  /*0700*/  @!P1 IADD3 R23, PT, PT, R9, R24, RZ ;  /* 0x0000001809179210 */ /* 0x000fca0007ffe0ff */
[----:B0-----:R-:W-:-:S06]  /*0710*/  @!P1 IMAD.WIDE R16, R23, 0x4, R16 ;  /* 0x0000000417109825 */ /* 0x001fcc00078e0210 */
[----:B------:R0:W2:Y:S02]  /*0720*/  @!P1 LDG.E R9, desc[UR4][R16.64] ;  /* 0x0000000410099981 */ /* 0x0000a4000c1e1900 */
[----:B0-----:R-:W0:Y:S01]  /*0730*/  @!P1 LDC.64 R16, c[0x0][0x3a8] ;  /* 0x0000ea00ff109b82 */ /* 0x001e220000000a00 */
[----:B--2---:R-:W-:-:S04]  /*0740*/  @!P1 IMAD.IADD R29, R24, 0x1, R9 ;  /* 0x00000001181d9824 */ /* 0x004fc800078e0209 */
[----:B0-----:R-:W-:-:S06]  /*0750*/  @!P1 IMAD.WIDE R28, R29, 0x4, R16 ;  /* 0x000000041d1c9825 */ /* 0x001fcc00078e0210 */
[----:B------:R0:W2:Y:S01]  /*0760*/  @!P1 LDG.E R29, desc[UR4][R28.64] ;  /* 0x000000041c1d9981 */ /* 0x0000a2000c1e1900 */
[----:B------:R-:W-:-:S04]  /*0770*/  ISETP.GT.AND P2, PT, R21, UR36, PT ;  /* 0x0000002415007c0c */ /* 0x000fc8000bf44270 */
[----:B------:R-:W-:Y:S02]  /*0780*/  ISETP.GT.AND P2, PT, R21, R2, !P2 ;  /* 0x000000021500720c */ /* 0x000fe40005744270 */
[----:B------:R-:W1:Y:S11]  /*0790*/  @!P1 LDC R21, c[0x0][0x3c4] ;  /* 0x0000f100ff159b82 */ /* 0x000e760000000800 */
[----:B0-----:R-:W0:Y:S08]  /*07a0*/  @!P2 LDC R28, c[0x0][0x398] ;  /* 0x0000e600ff1cab82 */ /* 0x001e300000000800 */
[----:B------:R-:W3:Y:S01]  /*07b0*/  @!P2 LDC.64 R16, c[0x0][0x3b0] ;  /* 0x0000ec00ff10ab82 */ /* 0x000ee20000000a00 */
[----:B--2---:R-:W-:-:S05]  /*07c0*/  @!P1 IMAD.WIDE R26, R29, 0x4, R14 ;  /* 0x000000041d1a9825 */ /* 0x004fca00078e020e */
[----:B------:R-:W1:Y:S01]  /*07d0*/  @!P1 LDG.E R24, desc[UR4][R26.64] ;  /* 0x000000041a189981 */ /* 0x000e62000c1e1900 */
[----:B0-----:R-:W-:Y:S01]  /*07e0*/  @!P2 IADD3 R28, PT, PT, R28, -0x3, RZ ;  /* 0xfffffffd1c1ca810 */ /* 0x001fe20007ffe0ff */
[----:B------:R-:W-:Y:S01]  /*07f0*/  IMAD.IADD R23, R19, 0x1, R4 ;  /* 0x0000000113177824 */ /* 0x000fe200078e0204 */
[----:B------:R-:W-:Y:S02]  /*0800*/  @!P2 R2UR UR4, R12 ;  /* 0x000000000c04a2ca */ /* 0x000fe400000e0000 */
[----:B------:R-:W-:Y:S01]  /*0810*/  @!P2 R2UR UR5, R13 ;  /* 0x000000000d05a2ca */ /* 0x000fe200000e0000 */
[----:B------:R-:W-:Y:S01]  /*0820*/  @!P2 IMAD R28, R28, R8, -R7 ;  /* 0x000000081c1ca224 */ /* 0x000fe200078e0a07 */
[----:B------:R0:W-:Y:S03]  /*0830*/  @!P1 STS [R23], R29 ;  /* 0x0000001d17009388 */ /* 0x0001e60000000800 */
[----:B------:R-:W-:-:S02]  /*0840*/  @!P2 IMAD.IADD R28, R28, 0x1, R11 ;  /* 0x000000011c1ca824 */ /* 0x000fc400078e020b */
[----:B-1----:R-:W-:Y:S02]  /*0850*/  @!P1 FADD.FTZ R24, R24, -R21 ;  /* 0x8000001518189221 */ /* 0x002fe40000010000 */
[----:B------:R-:W-:-:S04]  /*0860*/  @!P2 IMAD.IADD R21, R9, 0x1, R28 ;  /* 0x000000010915a824 */ /* 0x000fc800078e021c */
[----:B---3--:R-:W-:-:S05]  /*0870*/  @!P2 IMAD.WIDE R16, R21, 0x4, R16 ;  /* 0x000000041510a825 */ /* 0x008fca00078e0210 */
[----:B------:R1:W0:Y:S02]  /*0880*/  @!P2 LDG.E R9, desc[UR4][R16.64] ;  /* 0x000000041009a981 */ /* 0x000224000c1e1900 */
[----:B-1----:R-:W1:Y:S01]  /*0890*/  @!P2 LDC.64 R16, c[0x0][0x3a8] ;  /* 0x0000ea00ff10ab82 */ /* 0x002e620000000a00 */
[----:B0-----:R-:W-:-:S05]  /*08a0*/  @!P2 IADD3 R29, PT, PT, R28, R9, RZ ;  /* 0x000000091c1da210 */ /* 0x001fca0007ffe0ff */
[----:B-1----:R-:W-:Y:S02]  /*08b0*/  @!P2 IMAD.WIDE R28, R29, 0x4, R16 ;  /* 0x000000041d1ca825 */ /* 0x002fe400078e0210 */
[----:B------:R-:W0:Y:S04]  /*08c0*/  @!P2 LDC R17, c[0x0][0x3c4] ;  /* 0x0000f100ff11ab82 */ /* 0x000e280000000800 */
[----:B------:R-:W2:Y:S01]  /*08d0*/  @!P2 LDG.E R28, desc[UR4][R28.64] ;  /* 0x000000041c1ca981 */ /* 0x000ea2000c1e1900 */
[----:B------:R-:W-:-:S05]  /*08e0*/  VIADD R21, R25, 0xfffffffc ;  /* 0xfffffffc19157836 */ /* 0x000fca0000000000 */
[----:B------:R-:W-:Y:S01]  /*08f0*/  ISETP.GE.AND P0, PT, R21, UR36, PT ;  /* 0x0000002415007c0c */ /* 0x000fe2000bf06270 */
[----:B--2---:R-:W-:-:S06]  /*0900*/  @!P2 IMAD.WIDE R26, R28, 0x4, R14 ;  /* 0x000000041c1aa825 */ /* 0x004fcc00078e020e */
[----:B------:R1:W0:Y:S01]  /*0910*/  @!P2 LDG.E R26, desc[UR4][R26.64] ;  /* 0x000000041a1aa981 */ /* 0x000222000c1e1900 */
[----:B------:R-:W-:-:S03]  /*0920*/  ISETP.GE.AND P0, PT, R21, R2, !P0 ;  /* 0x000000021500720c */ /* 0x000fc60004706270 */
[----:B------:R-:W-:Y:S04]  /*0930*/  @!P1 STS [R19], R24 ;  /* 0x0000001813009388 */ /* 0x000fe80000000800 */
[----:B------:R2:W-:Y:S06]  /*0940*/  @!P2 STS [R23+-0x4], R28 ;  /* 0xfffffc1c1700a388 */ /* 0x0005ec0000000800 */
[----:B------:R-:W-:Y:S01]  /*0950*/  @!P0 IMAD.IADD R29, R20, 0x1, R11 ;  /* 0x00000001141d8824 */ /* 0x000fe200078e020b */
[----:B------:R-:W-:-:S02]  /*0960*/  @!P0 R2UR UR4, R12 ;  /* 0x000000000c0482ca */ /* 0x000fc400000e0000 */
[----:B------:R-:W-:Y:S02]  /*0970*/  @!P0 R2UR UR5, R13 ;  /* 0x000000000d0582ca */ /* 0x000fe400000e0000 */
[----:B-1----:R-:W-:Y:S01]  /*0980*/  @!P0 IADD3 R27, PT, PT, R9, R29, RZ ;  /* 0x0000001d091b8210 */ /* 0x002fe20007ffe0ff */
[----:B0-----:R-:W-:Y:S02]  /*0990*/  @!P2 FADD.FTZ R26, R26, -R17 ;  /* 0x800000111a1aa221 */ /* 0x001fe40000010000 */
[----:B------:R-:W0:Y:S01]  /*09a0*/  @!P0 LDC.64 R16, c[0x0][0x3b0] ;  /* 0x0000ec00ff108b82 */ /* 0x000e220000000a00 */
[----:B------:R-:W-:Y:S02]  /*09b0*/  VIADD R25, R25, 0xfffffffb ;  /* 0xfffffffb19197836 */ /* 0x000fe40000000000 */
[----:B------:R1:W-:Y:S01]  /*09c0*/  @!P2 STS [R19+-0x4], R26 ;  /* 0xfffffc1a1300a388 */ /* 0x0003e20000000800 */
[----:B0-----:R-:W-:-:S05]  /*09d0*/  @!P0 IMAD.WIDE R16, R27, 0x4, R16 ;  /* 0x000000041b108825 */ /* 0x001fca00078e0210 */
[----:B------:R0:W3:Y:S02]  /*09e0*/  @!P0 LDG.E R9, desc[UR4][R16.64] ;  /* 0x0000000410098981 */ /* 0x0000e4000c1e1900 */
[----:B0-----:R-:W2:Y:S01]  /*09f0*/  @!P0 LDC.64 R16, c[0x0][0x3a8] ;  /* 0x0000ea00ff108b82 */ /* 0x001ea20000000a00 */
[----:B------:R-:W-:Y:S01]  /*0a00*/  ISETP.GE.AND P1, PT, R25, UR36, PT ;  /* 0x0000002419007c0c */ /* 0x000fe2000bf26270 */
[----:B---3--:R-:W-:-:S04]  /*0a10*/  @!P0 IMAD.IADD R29, R29, 0x1, R9 ;  /* 0x000000011d1d8824 */ /* 0x008fc800078e0209 */
[----:B--2---:R-:W-:-:S06]  /*0a20*/  @!P0 IMAD.WIDE R28, R29, 0x4, R16 ;  /* 0x000000041d1c8825 */ /* 0x004fcc00078e0210 */
[----:B------:R0:W1:Y:S01]  /*0a30*/  @!P0 LDG.E R28, desc[UR4][R28.64] ;  /* 0x000000041c1c8981 */ /* 0x000062000c1e1900 */
[----:B------:R-:W-:-:S13]  /*0a40*/  ISETP.GE.AND P1, PT, R25, R2, !P1 ;  /* 0x000000021900720c */ /* 0x000fda0004f26270 */
[----:B------:R-:W2:Y:S01]  /*0a50*/  @!P1 LDC.64 R16, c[0x0][0x3b0] ;  /* 0x0000ec00ff109b82 */ /* 0x000ea20000000a00 */
[----:B------:R-:W-:-:S05]  /*0a60*/  @!P1 IADD3 R25, PT, PT, R18, R11, RZ ;  /* 0x0000000b12199210 */ /* 0x000fca0007ffe0ff */
[----:B0-----:R-:W-:Y:S02]  /*0a70*/  @!P1 IMAD.IADD R29, R9, 0x1, R25 ;  /* 0x00000001091d9824 */ /* 0x001fe400078e0219 */
[----:B-1----:R-:W-:-:S05]  /*0a80*/  @!P0 IMAD.WIDE R26, R28, 0x4, R14 ;  /* 0x000000041c1a8825 */ /* 0x002fca00078e020e */
[----:B------:R0:W3:Y:S01]  /*0a90*/  @!P0 LDG.E R24, desc[UR4][R26.64] ;  /* 0x000000041a188981 */ /* 0x0000e2000c1e1900 */
[----:B------:R-:W-:Y:S02]  /*0aa0*/  @!P1 R2UR UR4, R12 ;  /* 0x000000000c0492ca */ /* 0x000fe400000e0000 */
[----:B------:R-:W-:Y:S01]  /*0ab0*/  @!P1 R2UR UR5, R13 ;  /* 0x000000000d0592ca */ /* 0x000fe200000e0000 */
[----:B------:R2:W-:Y:S01]  /*0ac0*/  @!P0 STS [R23+-0x8], R28 ;  /* 0xfffff81c17008388 */ /* 0x0005e20000000800 */
[----:B0-----:R-:W3:Y:S01]  /*0ad0*/  @!P0 LDC R27, c[0x0][0x3c4] ;  /* 0x0000f100ff1b8b82 */ /* 0x001ee20000000800 */
[----:B--2---:R-:W-:-:S07]  /*0ae0*/  @!P1 IMAD.WIDE R28, R29, 0x4, R16 ;  /* 0x000000041d1c9825 */ /* 0x004fce00078e0210 */
[----:B------:R-:W0:Y:S03]  /*0af0*/  @!P1 LDC.64 R16, c[0x0][0x3a8] ;  /* 0x0000ea00ff109b82 */ /* 0x000e260000000a00 */
[----:B------:R-:W2:Y:S01]  /*0b00*/  @!P1 LDG.E R9, desc[UR4][R28.64] ;  /* 0x000000041c099981 */ /* 0x000ea2000c1e1900 */
[----:B---3--:R-:W-:Y:S01]  /*0b10*/  @!P0 FADD.FTZ R24, R24, -R27 ;  /* 0x8000001b18188221 */ /* 0x008fe20000010000 */
[----:B--2---:R-:W-:-:S03]  /*0b20*/  @!P1 IMAD.IADD R27, R25, 0x1, R9 ;  /* 0x00000001191b9824 */ /* 0x004fc600078e0209 */
[----:B------:R-:W1:Y:S01]  /*0b30*/  @!P1 LDC R25, c[0x0][0x3c4] ;  /* 0x0000f100ff199b82 */ /* 0x000e620000000800 */
[----:B0-----:R-:W-:-:S06]  /*0b40*/  @!P1 IMAD.WIDE R26, R27, 0x4, R16 ;  /* 0x000000041b1a9825 */ /* 0x001fcc00078e0210 */
[----:B------:R-:W2:Y:S01]  /*0b50*/  @!P1 LDG.E R26, desc[UR4][R26.64] ;  /* 0x000000041a1a9981 */ /* 0x000ea2000c1e1900 */
[----:B------:R-:W-:-:S03]  /*0b60*/  IADD3 R22, PT, PT, R22, 0x4, RZ ;  /* 0x0000000416167810 */ /* 0x000fc60007ffe0ff */
[----:B------:R-:W-:Y:S01]  /*0b70*/  @!P0 STS [R19+-0x8], R24 ;  /* 0xfffff81813008388 */ /* 0x000fe20000000800 */
[----:B--2---:R-:W-:-:S06]  /*0b80*/  @!P1 IMAD.WIDE R16, R26, 0x4, R14 ;  /* 0x000000041a109825 */ /* 0x004fcc00078e020e */
[----:B------:R-:W1:Y:S01]  /*0b90*/  @!P1 LDG.E R16, desc[UR4][R16.64] ;  /* 0x0000000410109981 */ /* 0x000e62000c1e1900 */
[----:B------:R-:W-:Y:S01]  /*0ba0*/  ISETP.NE.AND P0, PT, R22, RZ, PT ;  /* 0x000000ff1600720c */ /* 0x000fe20003f05270 */
[----:B------:R-:W-:Y:S02]  /*0bb0*/  IMAD R11, R8, -0x4, R11 ;  /* 0xfffffffc080b7824 */ /* 0x000fe400078e020b */
[----:B------:R-:W-:Y:S01]  /*0bc0*/  @!P1 STS [R23+-0xc], R26 ;  /* 0xfffff41a17009388 */ /* 0x000fe20000000800 */
[----:B-1----:R-:W-:Y:S01]  /*0bd0*/  @!P1 FADD.FTZ R16, R16, -R25 ;  /* 0x8000001910109221 */ /* 0x002fe20000010000 */
[----:B------:R-:W-:-:S04]  /*0be0*/  IMAD.MOV.U32 R25, RZ, RZ, R21 ;  /* 0x000000ffff197224 */ /* 0x000fc800078e0015 */
[----:B------:R0:W-:Y:S02]  /*0bf0*/  @!P1 STS [R19+-0xc], R16 ;  /* 0xfffff41013009388 */ /* 0x0001e40000000800 */
[----:B0-----:R-:W-:Y:S02]  /*0c00*/  VIADD R19, R19, 0xfffffff0 ;  /* 0xfffffff013137836 */ /* 0x001fe40000000000 */
[----:B------:R-:W-:Y:S05]  /*0c10*/  @P0 BRA `(.L_x_52) ;  /* 0xfffffff8009c0947 */ /* 0x000fea000383ffff */
[----:B------:R-:W-:Y:S05]  /*0c20*/  BSYNC.RECONVERGENT B0 ;  /* 0x0000000000007941 */ /* 0x000fea0003800200 */
.L_x_51:
[----:B------:R-:W-:-:S07]  /*0c30*/  IADD3 R25, PT, PT, R25, -0x2, RZ ;  /* 0xfffffffe19197810 */ /* 0x000fce0007ffe0ff */
.L_x_50:
        /* <DEDUP_REMOVED lines=12> */
[----:B------:R-:W-:-:S04]  /*0d00*/  @!P0 IMAD R16, R25, R8, R16 ;  /* 0x0000000819108224 */ /* 0x000fc800078e0210 */
[----:B------:R-:W-:-:S04]  /*0d10*/  @!P0 IMAD.IADD R17, R9, 0x1, R16 ;  /* 0x0000000109118824 */ /* 0x000fc800078e0210 */
[----:B-1----:R-:W-:-:S05]  /*0d20*/  @!P0 IMAD.WIDE R10, R17, 0x4, R10 ;  /* 0x00000004110a8825 */ /* 0x002fca00078e020a */
[----:B------:R1:W2:Y:S01]  /*0d30*/  @!P0 LDG.E R9, desc[UR8][R10.64] ;  /* 0x000000080a098981 */ /* 0x0002a2000c1e1900 */
[----:B------:R-:W-:-:S04]  /*0d40*/  ISETP.GT.AND P1, PT, R25, UR4, PT ;  /* 0x0000000419007c0c */ /* 0x000fc8000bf24270 */
[----:B------:R-:W-:Y:S01]  /*0d50*/  ISETP.GT.AND P1, PT, R25, R2, !P1 ;  /* 0x000000021900720c */ /* 0x000fe20004f24270 */
[----:B-1----:R-:W1:-:S12]  /*0d60*/  @!P0 LDC.64 R10, c[0x0][0x3a8] ;  /* 0x0000ea00ff0a8b82 */ /* 0x002e580000000a00 */
[----:B------:R-:W3:Y:S01]  /*0d70*/  @!P1 LDC.64 R18, c[0x0][0x3b0] ;  /* 0x0000ec00ff129b82 */ /* 0x000ee20000000a00 */
[----:B------:R-:W-:Y:S01]  /*0d80*/  @!P1 IADD3 R17, PT, PT, R25, -0x1, RZ ;  /* 0xffffffff19119810 */ /* 0x000fe20007ffe0ff */
[----:B------:R-:W-:Y:S01]  /*0d90*/  @!P1 IMAD.IADD R20, R0, 0x1, -R7 ;  /* 0x0000000100149824 */ /* 0x000fe200078e0a07 */
[----:B------:R-:W-:Y:S02]  /*0da0*/  @!P1 R2UR UR4, R12 ;  /* 0x000000000c0492ca */ /* 0x000fe400000e0000 */
[----:B------:R-:W-:Y:S01]  /*0db0*/  @!P1 R2UR UR5, R13 ;  /* 0x000000000d0592ca */ /* 0x000fe200000e0000 */
[----:B------:R-:W-:Y:S02]  /*0dc0*/  @!P1 IMAD R20, R17, R8, R20 ;  /* 0x0000000811149224 */ /* 0x000fe400078e0214 */
[----:B------:R-:W4:Y:S03]  /*0dd0*/  @!P1 LDC R27, c[0x0][0x3c4] ;  /* 0x0000f100ff1b9b82 */ /* 0x000f260000000800 */
        /* <DEDUP_REMOVED lines=11> */
[----:B---3--:R-:W-:-:S05]  /*0e90*/  @!P1 IADD3 R23, PT, PT, R20, R9, RZ ;  /* 0x0000000914179210 */ /* 0x008fca0007ffe0ff */
[----:B--2---:R-:W-:Y:S02]  /*0ea0*/  @!P1 IMAD.WIDE R16, R23, 0x4, R16 ;  /* 0x0000000417109825 */ /* 0x004fe400078e0210 */
[----:B------:R-:W1:Y:S04]  /*0eb0*/  @!P0 LDC R23, c[0x0][0x3c4] ;  /* 0x0000f100ff178b82 */ /* 0x000e680000000800 */
[----:B------:R-:W2:Y:S01]  /*0ec0*/  @!P1 LDG.E R17, desc[UR8][R16.64] ;  /* 0x0000000810119981 */ /* 0x000ea2000c1e1900 */
[----:B----4-:R-:W-:-:S06]  /*0ed0*/  @!P0 IMAD.WIDE R18, R11, 0x4, R14 ;  /* 0x000000040b128825 */ /* 0x010fcc00078e020e */
[----:B------:R-:W1:Y:S01]  /*0ee0*/  @!P0 LDG.E R18, desc[UR4][R18.64] ;  /* 0x0000000412128981 */ /* 0x000e62000c1e1900 */
[----:B------:R-:W3:Y:S01]  /*0ef0*/  S2UR UR5, SR_CgaCtaId ;  /* 0x00000000000579c3 */ /* 0x000ee20000008800 */
[----:B--2---:R-:W-:-:S06]  /*0f00*/  @!P1 IMAD.WIDE R20, R17, 0x4, R14 ;  /* 0x0000000411149825 */ /* 0x004fcc00078e020e */
[----:B------:R-:W2:Y:S01]  /*0f10*/  @!P1 LDG.E R20, desc[UR8][R20.64] ;  /* 0x0000000814149981 */ /* 0x000ea2000c1e1900 */
[----:B------:R-:W-:Y:S02]  /*0f20*/  UMOV UR4, 0x400 ;  /* 0x0000040000047882 */ /* 0x000fe40000000000 */
[----:B---3--:R-:W-:Y:S01]  /*0f30*/  ULEA UR4, UR5, UR4, 0x18 ;  /* 0x0000000405047291 */ /* 0x008fe2000f8ec0ff */
[----:B------:R-:W-:Y:S02]  /*0f40*/  IMAD R22, R25, 0x4, R5 ;  /* 0x0000000419167824 */ /* 0x000fe400078e0205 */
[----:B-1----:R-:W-:-:S03]  /*0f50*/  @!P0 FADD.FTZ R10, R18, -R23 ;  /* 0x80000017120a8221 */ /* 0x002fc60000010000 */
[C---:B------:R-:W-:Y:S01]  /*0f60*/  LEA R23, R25.reuse, UR4, 0x2 ;  /* 0x0000000419177c11 */ /* 0x040fe2000f8e10ff */
[----:B------:R1:W-:Y:S04]  /*0f70*/  @!P0 STS [R22], R11 ;  /* 0x0000000b16008388 */ /* 0x0003e80000000800 */
[----:B------:R1:W-:Y:S04]  /*0f80*/  @!P0 STS [R23], R10 ;  /* 0x0000000a17008388 */ /* 0x0003e80000000800 */
[----:B------:R1:W-:Y:S01]  /*0f90*/  @!P1 STS [R22+-0x4], R17 ;  /* 0xfffffc1116009388 */ /* 0x0003e20000000800 */
[----:B------:R-:W-:Y:S01]  /*0fa0*/  IADD3 R25, PT, PT, R25, -0x2, RZ ;  /* 0xfffffffe19197810 */ /* 0x000fe20007ffe0ff */
[----:B--2---:R-:W-:-:S05]  /*0fb0*/  @!P1 FADD.FTZ R16, R20, -R27 ;  /* 0x8000001b14109221 */ /* 0x004fca0000010000 */
[----:B------:R1:W-:Y:S02]  /*0fc0*/  @!P1 STS [R23+-0x4], R16 ;  /* 0xfffffc1017009388 */ /* 0x0003e40000000800 */
.L_x_53:
[C---:B0-----:R-:W-:Y:S02]  /*0fd0*/  ISETP.GE.AND P0, PT, R25.reuse, UR6, PT ;  /* 0x0000000619007c0c */ /* 0x041fe4000bf06270 */
[----:B------:R-:W-:Y:S02]  /*0fe0*/  LOP3.LUT R6, R6, 0x1, RZ, 0xc0, !PT ;  /* 0x0000000106067812 */ /* 0x000fe400078ec0ff */
[----:B-----5:R-:W-:-:S04]  /*0ff0*/  ISETP.GE.AND P0, PT, R25, R2, !P0 ;  /* 0x000000021900720c */ /* 0x020fc80004706270 */
[----:B------:R-:W-:-:S13]  /*1000*/  ISETP.NE.U32.OR P0, PT, R6, 0x1, P0 ;  /* 0x000000010600780c */ /* 0x000fda0000705470 */
[----:B------:R-:W-:Y:S05]  /*1010*/  @P0 BRA `(.L_x_49) ;  /* 0x00000000005c0947 */ /* 0x000fea0003800000 */
[----:B-1----:R-:W0:Y:S01]  /*1020*/  LDC.64 R10, c[0x0][0x3b0] ;  /* 0x0000ec00ff0a7b82 */ /* 0x002e220000000a00 */
[----:B------:R-:W-:Y:S01]  /*1030*/  IMAD.IADD R0, R0, 0x1, -R7 ;  /* 0x0000000100007824 */ /* 0x000fe200078e0a07 */
[----:B------:R-:W-:Y:S01]  /*1040*/  R2UR UR4, R12 ;  /* 0x000000000c0472ca */ /* 0x000fe200000e0000 */
[----:B------:R-:W1:Y:S01]  /*1050*/  LDCU UR6, c[0x0][0x3c4] ;  /* 0x00007880ff0677ac */ /* 0x000e620008000800 */
[----:B------:R-:W-:Y:S01]  /*1060*/  R2UR UR5, R13 ;  /* 0x000000000d0572ca */ /* 0x000fe200000e0000 */
[----:B------:R-:W-:-:S03]  /*1070*/  IMAD R8, R25, R8, R0 ;  /* 0x0000000819087224 */ /* 0x000fc600078e0200 */
[----:B------:R-:W2:Y:S02]  /*1080*/  LDC.64 R6, c[0x0][0x3a8] ;  /* 0x0000ea00ff067b82 */ /* 0x000ea40000000a00 */
[----:B------:R-:W-:-:S05]  /*1090*/  IADD3 R9, PT, PT, R8, R9, RZ ;  /* 0x0000000908097210 */ /* 0x000fca0007ffe0ff */
[----:B0-----:R-:W-:-:S06]  /*10a0*/  IMAD.WIDE R10, R9, 0x4, R10 ;  /* 0x00000004090a7825 */ /* 0x001fcc00078e020a */
[----:B------:R-:W3:Y:S02]  /*10b0*/  LDG.E R11, desc[UR4][R10.64] ;  /* 0x000000040a0b7981 */ /* 0x000ee4000c1e1900 */
[----:B---3--:R-:W-:-:S04]  /*10c0*/  IMAD.IADD R9, R8, 0x1, R11 ;  /* 0x0000000108097824 */ /* 0x008fc800078e020b */
[----:B--2---:R-:W-:-:S06]  /*10d0*/  IMAD.WIDE R6, R9, 0x4, R6 ;  /* 0x0000000409067825 */ /* 0x004fcc00078e0206 */
[----:B------:R-:W2:Y:S02]  /*10e0*/  LDG.E R7, desc[UR4][R6.64] ;  /* 0x0000000406077981 */ /* 0x000ea4000c1e1900 */
[----:B--2---:R-:W-:-:S06]  /*10f0*/  IMAD.WIDE R8, R7, 0x4, R14 ;  /* 0x0000000407087825 */ /* 0x004fcc00078e020e */
[----:B------:R-:W1:Y:S01]  /*1100*/  LDG.E R8, desc[UR4][R8.64] ;  /* 0x0000000408087981 */ /* 0x000e62000c1e1900 */
[----:B------:R-:W0:Y:S01]  /*1110*/  S2UR UR5, SR_CgaCtaId ;  /* 0x00000000000579c3 */ /* 0x000e220000008800 */
[----:B------:R-:W-:Y:S01]  /*1120*/  UMOV UR4, 0x400 ;  /* 0x0000040000047882 */ /* 0x000fe20000000000 */
[----:B------:R-:W-:-:S05]  /*1130*/  LEA R0, R25, R5, 0x2 ;  /* 0x0000000519007211 */ /* 0x000fca00078e10ff */
[----:B------:R2:W-:Y:S01]  /*1140*/  STS [R0], R7 ;  /* 0x0000000700007388 */ /* 0x0005e20000000800 */
[----:B0-----:R-:W-:-:S06]  /*1150*/  ULEA UR4, UR5, UR4, 0x18 ;  /* 0x0000000405047291 */ /* 0x001fcc000f8ec0ff */
[----:B------:R-:W-:Y:S01]  /*1160*/  LEA R10, R25, UR4, 0x2 ;  /* 0x00000004190a7c11 */ /* 0x000fe2000f8e10ff */
[----:B-1----:R-:W-:-:S05]  /*1170*/  FADD.FTZ R5, R8, -UR6 ;  /* 0x8000000608057e21 */ /* 0x002fca0008010000 */
[----:B------:R2:W-:Y:S02]  /*1180*/  STS [R10], R5 ;  /* 0x000000050a007388 */ /* 0x0005e40000000800 */
.L_x_49:
[----:B------:R-:W-:Y:S05]  /*1190*/  WARPSYNC.ALL ;  /* 0x0000000000007948 */ /* 0x000fea0003800000 */
[----:B------:R-:W3:Y:S01]  /*11a0*/  LDCU UR4, c[0x0][0x398] ;  /* 0x00007300ff0477ac */ /* 0x000ee20008000800 */
[----:B------:R-:W-:Y:S01]  /*11b0*/  BAR.SYNC.DEFER_BLOCKING 0x0 ;  /* 0x0000000000007b1d */ /* 0x000fe20000010000 */
[----:B---3--:R-:W-:-:S13]  /*11c0*/  ISETP.GE.AND P0, PT, R3, UR4, PT ;  /* 0x0000000403007c0c */ /* 0x008fda000bf06270 */
[----:B------:R-:W-:Y:S05]  /*11d0*/  @P0 EXIT ;  /* 0x000000000000094d */ /* 0x000fea0003800000 */
[----:B------:R-:W3:Y:S01]  /*11e0*/  S2UR UR5, SR_CgaCtaId ;  /* 0x00000000000579c3 */ /* 0x000ee20000008800 */
[----:B------:R-:W-:Y:S01]  /*11f0*/  UMOV UR4, 0x400 ;  /* 0x0000040000047882 */ /* 0x000fe20000000000 */
[----:B------:R-:W4:Y:S01]  /*1200*/  LDCU UR6, c[0x0][0x360] ;  /* 0x00006c00ff0677ac */ /* 0x000f220008000800 */
[----:B------:R-:W0:Y:S01]  /*1210*/  LDCU UR7, c[0x0][0x3c0] ;  /* 0x00007800ff0777ac */ /* 0x000e220008000800 */
[----:B------:R-:W0:Y:S02]  /*1220*/  LDCU UR8, c[0x0][0x398] ;  /* 0x00007300ff0877ac */ /* 0x000e240008000800 */
[----:B0--34-:R-:W-:-:S12]  /*1230*/  ULEA UR4, UR5, UR4, 0x18 ;  /* 0x0000000405047291 */ /* 0x019fd8000f8ec0ff */
.L_x_54:
[----:B------:R-:W-:-:S04]  /*1240*/  ISETP.GE.AND P0, PT, R3, UR7, PT ;  /* 0x0000000703007c0c */ /* 0x000fc8000bf06270 */
[----:B-----5:R-:W-:-:S13]  /*1250*/  ISETP.GE.AND P0, PT, R3, R2, !P0 ;  /* 0x000000020300720c */ /* 0x020fda0004706270 */
[----:B--2---:R-:W-:Y:S02]  /*1260*/  @!P0 LEA R5, R3, UR4, 0x2 ;  /* 0x0000000403058c11 */ /* 0x004fe4000f8e10ff */
[----:B------:R-:W-:Y:S02]  /*1270*/  @!P0 R2UR UR10, R12 ;  /* 0x000000000c0a82ca */ /* 0x000fe400000e0000 */
[----:B------:R-:W-:Y:S01]  /*1280*/  @!P0 R2UR UR11, R13 ;  /* 0x000000000d0b82ca */ /* 0x000fe200000e0000 */
[----:B------:R-:W-:Y:S01]  /*1290*/  @!P0 IMAD.IADD R0, R5, 0x1, R4 ;  /* 0x0000000105008824 */ /* 0x000fe200078e0204 */
[----:B------:R-:W-:Y:S01]  /*12a0*/  IADD3 R3, PT, PT, R3, UR6, RZ ;  /* 0x0000000603037c10 */ /* 0x000fe2000fffe0ff */
[----:B------:R-:W-:Y:S04]  /*12b0*/  @!P0 LDS R5, [R5] ;  /* 0x0000000005058984 */ /* 0x000fe80000000800 */
[----:B------:R-:W0:Y:S02]  /*12c0*/  @!P0 LDS R7, [R0] ;  /* 0x0000000000078984 */ /* 0x000e240000000800 */
[----:B0-----:R-:W-:-:S05]  /*12d0*/  @!P0 IMAD.WIDE R6, R7, 0x4, R14 ;  /* 0x0000000407068825 */ /* 0x001fca00078e020e */
[----:B------:R0:W-:Y:S01]  /*12e0*/  @!P0 STG.E desc[UR10][R6.64], R5 ;  /* 0x0000000506008986 */ /* 0x0001e2000c10190a */
[----:B------:R-:W-:-:S13]  /*12f0*/  ISETP.GE.AND P0, PT, R3, UR8, PT ;  /* 0x0000000803007c0c */ /* 0x000fda000bf06270 */
[----:B0-----:R-:W-:Y:S05]  /*1300*/  @!P0 BRA `(.L_x_54) ;  /* 0xfffffffc00cc8947 */ /* 0x001fea000383ffff */
[----:B------:R-:W-:Y:S05]  /*1310*/  EXIT ;  /* 0x000000000000794d */ /* 0x000fea0003800000 */
.L_x_55:
        /* <DEDUP_REMOVED lines=14> */
.L_x_88:


//--------------------- .text._ZN17fastertransformer24apply_repetition_penaltyIfLb0EEEvPT_iiiiiPKiS4_S4_S4_if --------------------------
	.section	.text._ZN17fastertransformer24apply_repetition_penaltyIfLb0EEEvPT_iiiiiPKiS4_S4_S4_if,"ax",@progbits
	.align	128
        .global         _ZN17fastertransformer24apply_repetition_penaltyIfLb0EEEvPT_iiiiiPKiS4_S4_S4_if
        .type           _ZN17fastertransformer24apply_repetition_penaltyIfLb0EEEvPT_iiiiiPKiS4_S4_S4_if,@function
        .size           _ZN17fastertransformer24apply_repetition_penaltyIfLb0EEEvPT_iiiiiPKiS4_S4_S4_if,(.L_x_89 - _ZN17fastertransformer24apply_repetition_penaltyIfLb0EEEvPT_iiiiiPKiS4_S4_S4_if)
        .other          _ZN17fastertransformer24apply_repetition_penaltyIfLb0EEEvPT_iiiiiPKiS4_S4_S4_if,@"STO_CUDA_ENTRY STV_DEFAULT"
_ZN17fastertransformer24apply_repetition_penaltyIfLb0EEEvPT_iiiiiPKiS4_S4_S4_if:
.text._ZN17fastertransformer24apply_repetition_penaltyIfLb0EEEvPT_iiiiiPKiS4_S4_S4_if:
[----:B------:R-:W0:Y:S01]  /*0000*/  LDC R1, c[0x0][0x37c] ;  /* 0x0000df00ff017b82 */ /* 0x000e220000000800 */
[----:B------:R-:W1:Y:S01]  /*0010*/  LDCU UR4, c[0x0][0x398] ;  /* 0x00007300ff0477ac */ /* 0x000e620008000800 */
[----:B------:R-:W2:Y:S01]  /*0020*/  LDCU UR36, c[0x0][0x3c4] ;  /* 0x00007880ff2477ac */ /* 0x000ea20008000800 */
[----:B------:R-:W3:Y:S01]  /*0030*/  LDCU UR37, c[0x0][0x3c0] ;  /* 0x00007800ff2577ac */ /* 0x000ee20008000800 */
[----:B-1----:R-:W-:-:S09]  /*0040*/  UISETP.GT.AND UP0, UPT, UR4, URZ, UPT ;  /* 0x000000ff0400728c */ /* 0x002fd2000bf04270 */
[----:B--23--:R-:W-:Y:S05]  /*0050*/  BRA.U UP0, `(.L_x_56) ;  /* 0x0000000100407547 */ /* 0x00cfea000b800000 */
        /* <DEDUP_REMOVED lines=16> */
.L_x_56:
[----:B------:R-:W1:Y:S01]  /*0160*/  LDCU.64 UR4, c[0x0][0x3b8] ;  /* 0x00007700ff0477ac */ /* 0x000e620008000a00 */
[----:B------:R-:W2:Y:S01]  /*0170*/  LDC.64 R12, c[0x0][0x358] ;  /* 0x0000d600ff0c7b82 */ /* 0x000ea20000000a00 */
[----:B------:R-:W3:Y:S07]  /*0180*/  S2R R3, SR_TID.X ;  /* 0x0000000000037919 */ /* 0x000eee0000002100 */
[----:B------:R-:W4:Y:S08]  /*0190*/  LDC R5, c[0x0][0x394] ;  /* 0x0000e500ff057b82 */ /* 0x000f300000000800 */
[----:B------:R-:W0:Y:S01]  /*01a0*/  LDC R16, c[0x0][0x398] ;  /* 0x0000e600ff107b82 */ /* 0x000e220000000800 */
[----:B-1----:R-:W-:-:S04]  /*01b0*/  ISETP.NE.U32.AND P0, PT, RZ, UR4, PT ;  /* 0x00000004ff007c0c */ /* 0x002fc8000bf05070 */
[----:B------:R-:W-:Y:S01]  /*01c0*/  ISETP.NE.AND.EX P0, PT, RZ, UR5, PT, P0 ;  /* 0x00000005ff007c0c */ /* 0x000fe2000bf05300 */
[----:B------:R-:W1:Y:S02]  /*01d0*/  LDCU UR5, c[0x0][0x3c0] ;  /* 0x00007800ff0577ac */ /* 0x000e640008000800 */
[----:B------:R-:W3:Y:S08]  /*01e0*/  S2UR UR4, SR_CTAID.X ;  /* 0x00000000000479c3 */ /* 0x000ef00000002500 */
[----:B------:R-:W0:Y:S02]  /*01f0*/  LDC.64 R14, c[0x0][0x380] ;  /* 0x0000e000ff0e7b82 */ /* 0x000e240000000a00 */
[----:B--2---:R-:W-:-:S02]  /*0200*/  @P0 R2UR UR6, R12 ;  /* 0x000000000c0602ca */ /* 0x004fc400000e0000 */
[----:B------:R-:W-:-:S04]  /*0210*/  @P0 R2UR UR7, R13 ;  /* 0x000000000d0702ca */ /* 0x000fc800000e0000 */
[----:B------:R-:W2:Y:S01]  /*0220*/  @P0 LDC.64 R6, c[0x0][0x3b8] ;  /* 0x0000ee00ff060b82 */ /* 0x000ea20000000a00 */
[----:B-1----:R-:W-:Y:S02]  /*0230*/  IMAD.U32 R2, RZ, RZ, UR5 ;  /* 0x00000005ff027e24 */ /* 0x002fe4000f8e00ff */
[----:B---3--:R-:W-:-:S04]  /*0240*/  IMAD.U32 R0, RZ, RZ, UR4 ;  /* 0x00000004ff007e24 */ /* 0x008fc8000f8e00ff */
[----:B--2---:R-:W-:-:S05]  /*0250*/  @P0 IMAD.WIDE.U32 R6, R0, 0x4, R6 ;  /* 0x0000000400060825 */ /* 0x004fca00078e0006 */
[----:B------:R1:W5:Y:S01]  /*0260*/  @P0 LDG.E R2, desc[UR6][R6.64] ;  /* 0x0000000606020981 */ /* 0x000362000c1e1900 */
[----:B------:R-:W-:Y:S01]  /*0270*/  ISETP.NE.AND P0, PT, R3, RZ, PT ;  /* 0x000000ff0300720c */ /* 0x000fe20003f05270 */
[----:B----4-:R-:W-:Y:S01]  /*0280*/  IMAD R5, R5, UR4, RZ ;  /* 0x0000000405057c24 */ /* 0x010fe2000f8e02ff */
[----:B0-----:R-:W-:-:S03]  /*0290*/  LEA R4, R16, 0x1f, 0x2 ;  /* 0x0000001f10047811 */ /* 0x001fc600078e10ff */
[----:B------:R-:W-:Y:S01]  /*02a0*/  IMAD.WIDE R14, R5, 0x4, R14 ;  /* 0x00000004050e7825 */ /* 0x000fe200078e020e */
[----:B------:R-:W-:-:S07]  /*02b0*/  LOP3.LUT R4, R4, 0xffffffe0, RZ, 0xc0, !PT ;  /* 0xffffffe004047812 */ /* 0x000fce00078ec0ff */
[----:B-1----:R-:W-:Y:S05]  /*02c0*/  @P0 BRA `(.L_x_57) ;  /* 0x0000000c00600947 */ /* 0x002fea0003800000 */
[----:B------:R-:W0:Y:S01]  /*02d0*/  LDC.64 R6, c[0x0][0x3a0] ;  /* 0x0000e800ff067b82 */ /* 0x000e220000000a00 */
[----:B------:R-:W-:Y:S02]  /*02e0*/  R2UR UR4, R12 ;  /* 0x000000000c0472ca */ /* 0x000fe400000e0000 */
[----:B------:R-:W-:Y:S01]  /*02f0*/  R2UR UR5, R13 ;  /* 0x000000000d0572ca */ /* 0x000fe200000e0000 */
[----:B0-----:R-:W-:-:S12]  /*0300*/  IMAD.WIDE.U32 R6, R0, 0x4, R6 ;  /* 0x0000000400067825 */ /* 0x001fd800078e0006 */
[----:B------:R-:W2:Y:S01]  /*0310*/  LDG.E R7, desc[UR4][R6.64] ;  /* 0x0000000406077981 */ /* 0x000ea2000c1e1900 */
[----:B------:R-:W0:Y:S01]  /*0320*/  S2R R10, SR_CgaCtaId ;  /* 0x00000000000a7919 */ /* 0x000e220000008800 */
[----:B--2---:R-:W-:-:S06]  /*0330*/  IMAD.WIDE R8, R7, 0x4, R14 ;  /* 0x0000000407087825 */ /* 0x004fcc00078e020e */
[----:B------:R-:W2:Y:S01]  /*0340*/  LDG.E R8, desc[UR4][R8.64] ;  /* 0x0000000408087981 */ /* 0x000ea2000c1e1900 */
[----:B------:R-:W1:Y:S01]  /*0350*/  LDCU UR4, c[0x0][0x3c4] ;  /* 0x00007880ff0477ac */ /* 0x000e620008000800 */
[----:B------:R-:W-:-:S04]  /*0360*/  MOV R19, 0x400 ;  /* 0x0000040000137802 */ /* 0x000fc80000000f00 */
[----:B0-----:R-:W-:-:S04]  /*0370*/  LEA R19, R10, R19, 0x18 ;  /* 0x000000130a137211 */ /* 0x001fc800078ec0ff */
[----:B------:R-:W-:Y:S01]  /*0380*/  IADD3 R5, PT, PT, R19, R4, RZ ;  /* 0x0000000413057210 */ /* 0x000fe20007ffe0ff */
[----:B------:R-:W-:-:S04]  /*0390*/  IMAD R17, R16, 0x4, R19 ;  /* 0x0000000410117824 */ /* 0x000fc800078e0213 */
[----:B------:R-:W-:-:S05]  /*03a0*/  IMAD R6, R16, 0x4, R5 ;  /* 0x0000000410067824 */ /* 0x000fca00078e0205 */
[----:B------:R0:W-:Y:S01]  /*03b0*/  STS [R6+-0x4], R7 ;  /* 0xfffffc0706007388 */ /* 0x0001e20000000800 */
[----:B--2---:R-:W-:-:S13]  /*03c0*/  FSETP.GT.FTZ.AND P0, PT, R8, RZ, PT ;  /* 0x000000ff0800720b */ /* 0x004fda0003f14000 */
[----:B-1----:R-:W1:Y:S02]  /*03d0*/  @P0 MUFU.RCP R11, UR4 ;  /* 0x00000004000b0d08 */ /* 0x002e640008001000 */
[C---:B-1----:R-:W-:Y:S01]  /*03e0*/  @P0 FMUL.FTZ R10, R8.reuse, R11 ;  /* 0x0000000b080a0220 */ /* 0x042fe20000410000 */
[----:B------:R-:W-:Y:S01]  /*03f0*/  @!P0 FMUL.FTZ R10, R8, UR4 ;  /* 0x00000004080a8c20 */ /* 0x000fe20008410000 */
[----:B------:R-:W-:-:S04]  /*0400*/  ISETP.GE.AND P0, PT, R16, 0x2, PT ;  /* 0x000000021000780c */ /* 0x000fc80003f06270 */
[----:B------:R0:W-:Y:S09]  /*0410*/  STS [R17+-0x4], R10 ;  /* 0xfffffc0a11007388 */ /* 0x0001f20000000800 */
[----:B------:R-:W-:Y:S05]  /*0420*/  @!P0 BRA `(.L_x_57) ;  /* 0x0000000c00088947 */ /* 0x000fea0003800000 */
[----:B0-----:R-:W0:Y:S01]  /*0430*/  LDC R7, c[0x0][0x38c] ;  /* 0x0000e300ff077b82 */ /* 0x001e220000000800 */
[----:B------:R-:W-:Y:S01]  /*0440*/  IABS R18, R0 ;  /* 0x0000000000127213 */ /* 0x000fe20000000000 */
[----:B------:R-:W1:Y:S01]  /*0450*/  LDCU UR4, c[0x0][0x388] ;  /* 0x00007100ff0477ac */ /* 0x000e620008000800 */
[----:B------:R-:W-:Y:S01]  /*0460*/  ISETP.GE.AND P2, PT, R0, RZ, PT ;  /* 0x000000ff0000720c */ /* 0x000fe20003f46270 */
[----:B------:R-:W-:Y:S01]  /*0470*/  VIADD R24, R16, 0xfffffffe ;  /* 0xfffffffe10187836 */ /* 0x000fe20000000000 */
[----:B0-----:R-:W-:-:S04]  /*0480*/  IABS R11, R7 ;  /* 0x00000007000b7213 */ /* 0x001fc80000000000 */
[----:B------:R-:W0:Y:S08]  /*0490*/  I2F.RP R5, R11 ;  /* 0x0000000b00057306 */ /* 0x000e300000209400 */
[----:B0-----:R-:W0:Y:S02]  /*04a0*/  MUFU.RCP R5, R5 ;  /* 0x0000000500057308 */ /* 0x001e240000001000 */
[----:B0-----:R-:W-:-:S02]  /*04b0*/  IADD3 R8, PT, PT, R5, 0xffffffe, RZ ;  /* 0x0ffffffe05087810 */ /* 0x001fc40007ffe0ff */
[----:B------:R-:W-:-:S04]  /*04c0*/  LOP3.LUT R5, R16, 0x3, RZ, 0xc0, !PT ;  /* 0x0000000310057812 */ /* 0x000fc800078ec0ff */
[----:B------:R0:W2:Y:S02]  /*04d0*/  F2I.FTZ.U32.TRUNC.NTZ R9, R8 ;  /* 0x0000000800097305 */ /* 0x0000a4000021f000 */
[----:B0-----:R-:W-:Y:S02]  /*04e0*/  IMAD.MOV.U32 R8, RZ, RZ, RZ ;  /* 0x000000ffff087224 */ /* 0x001fe400078e00ff */
[----:B--2---:R-:W-:-:S04]  /*04f0*/  IMAD.MOV R6, RZ, RZ, -R9 ;  /* 0x000000ffff067224 */ /* 0x004fc800078e0a09 */
[----:B------:R-:W-:-:S04]  /*0500*/  IMAD R21, R6, R11, RZ ;  /* 0x0000000b06157224 */ /* 0x000fc800078e02ff */
[----:B------:R-:W-:-:S06]  /*0510*/  IMAD.HI.U32 R9, R9, R21, R8 ;  /* 0x0000001509097227 */ /* 0x000fcc00078e0008 */
[----:B------:R-:W-:-:S05]  /*0520*/  IMAD.HI.U32 R9, R9, R18, RZ ;  /* 0x0000001209097227 */ /* 0x000fca00078e00ff */
[----:B------:R-:W-:-:S05]  /*0530*/  IADD3 R9, PT, PT, -R9, RZ, RZ ;  /* 0x000000ff09097210 */ /* 0x000fca0007ffe1ff */
[----:B------:R-:W-:-:S05]  /*0540*/  IMAD R18, R11, R9, R18 ;  /* 0x000000090b127224 */ /* 0x000fca00078e0212 */
[----:B------:R-:W-:-:S13]  /*0550*/  ISETP.GT.U32.AND P0, PT, R11, R18, PT ;  /* 0x000000120b00720c */ /* 0x000fda0003f04070 */
[----:B------:R-:W-:Y:S01]  /*0560*/  @!P0 IMAD.IADD R18, R18, 0x1, -R11 ;  /* 0x0000000112128824 */ /* 0x000fe200078e0a0b */
[----:B------:R-:W-:-:S04]  /*0570*/  ISETP.NE.AND P0, PT, R7, RZ, PT ;  /* 0x000000ff0700720c */ /* 0x000fc80003f05270 */
[----:B------:R-:W-:-:S13]  /*0580*/  ISETP.GT.U32.AND P1, PT, R11, R18, PT ;  /* 0x000000120b00720c */ /* 0x000fda0003f24070 */
[----:B------:R-:W-:Y:S01]  /*0590*/  @!P1 IMAD.IADD R18, R18, 0x1, -R11 ;  /* 0x0000000112129824 */ /* 0x000fe200078e0a0b */
[----:B------:R-:W-:Y:S01]  /*05a0*/  ISETP.NE.AND P1, PT, R5, 0x1, PT ;  /* 0x000000010500780c */ /* 0x000fe20003f25270 */
[----:B------:R-:W-:-:S03]  /*05b0*/  IMAD.MOV.U32 R5, RZ, RZ, R24 ;  /* 0x000000ffff057224 */ /* 0x000fc600078e0018 */
[----:B------:R-:W-:Y:S02]  /*05c0*/  @!P2 IADD3 R18, PT, PT, -R18, RZ, RZ ;  /* 0x000000ff1212a210 */ /* 0x000fe40007ffe1ff */
[----:B------:R-:W-:Y:S01]  /*05d0*/  @!P0 LOP3.LUT R18, RZ, R7, RZ, 0x33, !PT ;  /* 0x00000007ff128212 */ /* 0x000fe200078e33ff */
[----:B-1----:R-:W-:-:S03]  /*05e0*/  IMAD R7, R7, UR4, RZ ;  /* 0x0000000407077c24 */ /* 0x002fc6000f8e02ff */
[----:B------:R-:W-:-:S03]  /*05f0*/  MOV R6, R18 ;  /* 0x0000001200067202 */ /* 0x000fc60000000f00 */
[----:B------:R-:W-:Y:S05]  /*0600*/  @!P1 BRA `(.L_x_58) ;  /* 0x0000000000ac9947 */ /* 0x000fea0003800000 */
[----:B------:R-:W0:Y:S01]  /*0610*/  LDC.64 R8, c[0x0][0x3b0] ;  /* 0x0000ec00ff087b82 */ /* 0x000e220000000a00 */
[----:B------:R-:W1:Y:S01]  /*0620*/  LDCU UR4, c[0x0][0x398] ;  /* 0x00007300ff0477ac */ /* 0x000e620008000800 */
[----:B------:R-:W-:Y:S01]  /*0630*/  VIADD R16, R16, 0xffffffff ;  /* 0xffffffff10107836 */ /* 0x000fe20000000000 */
[----:B------:R-:W-:Y:S01]  /*0640*/  BSSY.RECONVERGENT B0, `(.L_x_59) ;  /* 0x0000026000007945 */ /* 0x000fe20003800200 */
[----:B------:R-:W-:Y:S01]  /*0650*/  IMAD R25, R24, R7, R0 ;  /* 0x0000000718197224 */ /* 0x000fe200078e0200 */
[----:B------:R-:W-:Y:S01]  /*0660*/  MOV R6, R18 ;  /* 0x0000001200067202 */ /* 0x000fe20000000f00 */
[----:B------:R-:W-:Y:S01]  /*0670*/  VIADD R5, R17, 0xfffffff8 ;  /* 0xfffffff811057836 */ /* 0x000fe20000000000 */
[----:B------:R-:W-:Y:S01]  /*0680*/  LOP3.LUT R16, R16, 0x3, RZ, 0xc0, !PT ;  /* 0x0000000310107812 */ /* 0x000fe200078ec0ff */
[----:B------:R-:W2:Y:S01]  /*0690*/  LDC.64 R10, c[0x0][0x3a8] ;  /* 0x0000ea00ff0a7b82 */ /* 0x000ea20000000a00 */
[----:B------:R-:W-:Y:S02]  /*06a0*/  IMAD.IADD R25, R25, 0x1, -R18 ;  /* 0x0000000119197824 */ /* 0x000fe400078e0a12 */
[----:B------:R-:W-:Y:S01]  /*06b0*/  IADD3 R27, PT, PT, -R16, RZ, RZ ;  /* 0x000000ff101b7210 */ /* 0x000fe20007ffe1ff */
[----:B-1----:R-:W-:-:S07]  /*06c0*/  IMAD.U32 R26, RZ, RZ, UR4 ;  /* 0x00000004ff1a7e24 */ /* 0x002fce000f8e00ff */
.L_x_62:
[C---:B------:R-:W-:Y:S01]  /*06d0*/  VIADD R17, R26.reuse, 0xfffffffe ;  /* 0xfffffffe1a117836 */ /* 0x040fe20000000000 */
[----:B------:R-:W-:Y:S01]  /*06e0*/  BSSY.RECONVERGENT B1, `(.L_x_60) ;  /* 0x0000018000017945 */ /* 0x000fe20003800200 */
[----:B------:R-:W-:Y:S01]  /*06f0*/  VIADD R27, R27, 0x1 ;  /* 0x000000011b1b7836 */ /* 0x000fe20000000000 */
[----:B------:R-:W-:Y:S02]  /*0700*/  IADD3 R26, PT, PT, R26, -0x1, RZ ;  /* 0xffffffff1a1a7810 */ /* 0x000fe40007ffe0ff */
[C---:B------:R-:W-:Y:S02]  /*0710*/  ISETP.GE.AND P0, PT, R17.reuse, UR37, PT ;  /* 0x0000002511007c0c */ /* 0x040fe4000bf06270 */
[----:B-----5:R-:W-:Y:S02]  /*0720*/  ISETP.GE.AND P2, PT, R17, R2, PT ;  /* 0x000000021100720c */ /* 0x020fe40003f46270 */
[----:B------:R-:W-:-:S11]  /*0730*/  ISETP.NE.AND P1, PT, R27, RZ, PT ;  /* 0x000000ff1b00720c */ /* 0x000fd60003f25270 */
[----:B------:R-:W-:Y:S05]  /*0740*/  @!P0 BRA P2, `(.L_x_61) ;  /* 0x0000000000448947 */ /* 0x000fea0001000000 */
[----:B------:R-:W-:Y:S01]  /*0750*/  R2UR UR4, R12 ;  /* 0x000000000c0472ca */ /* 0x000fe200000e0000 */
[----:B------:R-:W-:Y:S01]  /*0760*/  IMAD.IADD R23, R6, 0x1, R25 ;  /* 0x0000000106177824 */ /* 0x000fe200078e0219 */
[----:B------:R-:W-:-:S03]  /*0770*/  R2UR UR5, R13 ;  /* 0x000000000d0572ca */ /* 0x000fc600000e0000 */
[----:B0-----:R-:W-:-:S10]  /*0780*/  IMAD.WIDE R22, R23, 0x4, R8 ;  /* 0x0000000417167825 */ /* 0x001fd400078e0208 */
[----:B------:R-:W3:Y:S02]  /*0790*/  LDG.E R6, desc[UR4][R22.64] ;  /* 0x0000000416067981 */ /* 0x000ee4000c1e1900 */
[----:B---3--:R-:W-:-:S04]  /*07a0*/  IMAD.IADD R17, R6, 0x1, R25 ;  /* 0x0000000106117824 */ /* 0x008fc800078e0219 */
[----:B--2---:R-:W-:-:S06]  /*07b0*/  IMAD.WIDE R16, R17, 0x4, R10 ;  /* 0x0000000411107825 */ /* 0x004fcc00078e020a */
[----:B------:R-:W2:Y:S02]  /*07c0*/  LDG.E R17, desc[UR4][R16.64] ;  /* 0x0000000410117981 */ /* 0x000ea4000c1e1900 */
[----:B--2---:R-:W-:-:S06]  /*07d0*/  IMAD.WIDE R20, R17, 0x4, R14 ;  /* 0x0000000411147825 */ /* 0x004fcc00078e020e */
[----:B------:R-:W2:Y:S01]  /*07e0*/  LDG.E R20, desc[UR4][R20.64] ;  /* 0x0000000414147981 */ /* 0x000ea2000c1e1900 */
[----:B------:R-:W-:-:S05]  /*07f0*/  IADD3 R22, PT, PT, R5, R4, RZ ;  /* 0x0000000405167210 */ /* 0x000fca0007ffe0ff */
[----:B------:R1:W-:Y:S01]  /*0800*/  STS [R22], R17 ;  /* 0x0000001116007388 */ /* 0x0003e20000000800 */
[----:B--2---:R-:W-:-:S13]  /*0810*/  FSETP.GT.FTZ.AND P0, PT, R20, RZ, PT ;  /* 0x000000ff1400720b */ /* 0x004fda0003f14000 */
[----:B------:R-:W0:Y:S01]  /*0820*/  @P0 MUFU.RCP R29, UR36 ;  /* 0x00000024001d0d08 */ /* 0x000e220008001000 */
[C---:B------:R-:W-:Y:S01]  /*0830*/  @!P0 FMUL.FTZ R28, R20.reuse, UR36 ;  /* 0x00000024141c8c20 */ /* 0x040fe20008410000 */
[----:B0-----:R-:W-:-:S05]  /*0840*/  @P0 FMUL.FTZ R28, R20, R29 ;  /* 0x0000001d141c0220 */ /* 0x001fca0000410000 */
[----:B------:R1:W-:Y:S02]  /*0850*/  STS [R5], R28 ;  /* 0x0000001c05007388 */ /* 0x0003e40000000800 */
.L_x_61:
[----:B------:R-:W-:Y:S05]  /*0860*/  BSYNC.RECONVERGENT B1 ;  /* 0x0000000000017941 */ /* 0x000fea0003800200 */
.L_x_60:
[----:B-1----:R-:W-:Y:S02]  /*0870*/  VIADD R5, R5, 0xfffffffc ;  /* 0xfffffffc05057836 */ /* 0x002fe40000000000 */
[----:B------:R-:W-:Y:S01]  /*0880*/  IMAD.IADD R25, R25, 0x1, -R7 ;  /* 0x0000000119197824 */ /* 0x000fe200078e0a07 */
[----:B------:R-:W-:Y:S06]  /*0890*/  @P1 BRA `(.L_x_62) ;  /* 0xfffffffc008c1947 */ /* 0x000fec000383ffff */
[----:B------:R-:W-:Y:S05]  /*08a0*/  BSYNC.RECONVERGENT B0 ;  /* 0x0000000000007941 */ /* 0x000fea0003800200 */
.L_x_59:
[----:B------:R-:W-:-:S07]  /*08b0*/  IADD3 R5, PT, PT, R26, -0x2, RZ ;  /* 0xfffffffe1a057810 */ /* 0x000fce0007ffe0ff */
.L_x_58:
[----:B------:R-:W-:-:S13]  /*08c0*/  ISETP.GE.U32.AND P0, PT, R24, 0x3, PT ;  /* 0x000000031800780c */ /* 0x000fda0003f06070 */
[----:B------:R-:W-:Y:S05]  /*08d0*/  @!P0 BRA `(.L_x_57) ;  /* 0x0000000400dc8947 */ /* 0x000fea0003800000 */
[----:B------:R-:W1:Y:S01]  /*08e0*/  LDCU.64 UR4, c[0x0][0x388] ;  /* 0x00007100ff0477ac */ /* 0x000e620008000a00 */
[----:B0-----:R-:W0:Y:S01]  /*08f0*/  LDC R8, c[0x0][0x3c0] ;  /* 0x0000f000ff087b82 */ /* 0x001e220000000800 */
[C---:B------:R-:W-:Y:S01]  /*0900*/  IADD3 R21, PT, PT, R5.reuse, -0x1, RZ ;  /* 0xffffffff05157810 */ /* 0x040fe20007ffe0ff */
[C---:B------:R-:W-:Y:S02]  /*0910*/  VIADD R9, R5.reuse, 0xfffffffd ;  /* 0xfffffffd05097836 */ /* 0x040fe40000000000 */
[C---:B--2---:R-:W-:Y:S02]  /*0920*/  VIADD R11, R5.reuse, 0xfffffffe ;  /* 0xfffffffe050b7836 */ /* 0x044fe40000000000 */
[----:B------:R-:W-:Y:S02]  /*0930*/  IMAD R19, R5, 0x4, R19 ;  /* 0x0000000405137824 */ /* 0x000fe400078e0213 */
[----:B------:R-:W2:Y:S01]  /*0940*/  LDC.64 R16, c[0x0][0x3b0] ;  /* 0x0000ec00ff107b82 */ /* 0x000ea20000000a00 */
[----:B------:R-:W-:-:S02]  /*0950*/  IMAD R9, R9, R7, -R18 ;  /* 0x0000000709097224 */ /* 0x000fc400078e0a12 */
[-CC-:B------:R-:W-:Y:S02]  /*0960*/  IMAD R11, R11, R7.reuse, -R18.reuse ;  /* 0x000000070b0b7224 */ /* 0x180fe400078e0a12 */
[----:B------:R-:W-:Y:S02]  /*0970*/  IMAD R21, R21, R7, -R18 ;  /* 0x0000000715157224 */ /* 0x000fe400078e0a12 */
[----:B------:R-:W-:Y:S02]  /*0980*/  VIADD R25, R19, 0xfffffffc ;  /* 0xfffffffc13197836 */ /* 0x000fe40000000000 */
[----:B-1----:R-:W-:-:S04]  /*0990*/  IMAD R23, R5, UR5, RZ ;  /* 0x0000000505177c24 */ /* 0x002fc8000f8e02ff */
[----:B------:R-:W-:-:S07]  /*09a0*/  IMAD R23, R23, UR4, -R18 ;  /* 0x0000000417177c24 */ /* 0x000fce000f8e0a12 */
.L_x_71:
[C---:B0-----:R-:W-:Y:S01]  /*09b0*/  ISETP.GE.AND P5, PT, R5.reuse, R8, PT ;  /* 0x000000080500720c */ /* 0x041fe20003fa6270 */
[C---:B------:R-:W-:Y:S01]  /*09c0*/  VIADD R27, R5.reuse, 0xfffffffd ;  /* 0xfffffffd051b7836 */ /* 0x040fe20000000000 */
[C---:B-----5:R-:W-:Y:S01]  /*09d0*/  ISETP.GE.AND P6, PT, R5.reuse, R2, PT ;  /* 0x000000020500720c */ /* 0x060fe20003fc6270 */
[----:B------:R-:W-:Y:S01]  /*09e0*/  BSSY.RECONVERGENT B0, `(.L_x_63) ;  /* 0x000001e000007945 */ /* 0x000fe20003800200 */
[CC--:B------:R-:W-:Y:S02]  /*09f0*/  ISETP.GT.AND P4, PT, R5.reuse, R8.reuse, PT ;  /* 0x000000080500720c */ /* 0x0c0fe40003f84270 */
[----:B------:R-:W-:Y:S02]  /*0a00*/  IADD3 R19, PT, PT, R5, -0x2, RZ ;  /* 0xfffffffe05137810 */ /* 0x000fe40007ffe0ff */
[----:B------:R-:W-:Y:S02]  /*0a10*/  P2R R20, PR, RZ, 0x10 ;  /* 0x00000010ff147803 */ /* 0x000fe40000000000 */
[----:B------:R-:W-:-:S02]  /*0a20*/  ISETP.GE.AND P0, PT, R19, R8, PT ;  /* 0x000000081300720c */ /* 0x000fc40003f06270 */
[----:B------:R-:W-:Y:S02]  /*0a30*/  ISETP.GE.AND P1, PT, R19, R2, PT ;  /* 0x000000021300720c */ /* 0x000fe40003f26270 */
[C---:B------:R-:W-:Y:S02]  /*0a40*/  ISETP.GE.AND P2, PT, R27.reuse, R8, PT ;  /* 0x000000081b00720c */ /* 0x040fe40003f46270 */
[----:B------:R-:W-:Y:S02]  /*0a50*/  ISETP.GE.AND P3, PT, R27, R2, PT ;  /* 0x000000021b00720c */ /* 0x000fe40003f66270 */
[----:B------:R-:W-:Y:S02]  /*0a60*/  IADD3 R10, PT, PT, R25, R4, RZ ;  /* 0x00000004190a7210 */ /* 0x000fe40007ffe0ff */
[----:B------:R-:W-:Y:S01]  /*0a70*/  ISETP.GT.AND P4, PT, R5, R2, PT ;  /* 0x000000020500720c */ /* 0x000fe20003f84270 */
[----:B------:R-:W-:-:S12]  /*0a80*/  @!P5 BRA P6, `(.L_x_64) ;  /* 0x00000000004cd947 */ /* 0x000fd80003000000 */
[----:B------:R-:W-:Y:S01]  /*0a90*/  IMAD.IADD R27, R23, 0x1, R0 ;  /* 0x00000001171b7824 */ /* 0x000fe200078e0200 */
[----:B------:R-:W-:Y:S01]  /*0aa0*/  R2UR UR4, R12 ;  /* 0x000000000c0472ca */ /* 0x000fe200000e0000 */
[----:B------:R-:W0:Y:S01]  /*0ab0*/  LDC.64 R18, c[0x0][0x3a8] ;  /* 0x0000ea00ff127b82 */ /* 0x000e220000000a00 */
[----:B------:R-:W-:Y:S02]  /*0ac0*/  R2UR UR5, R13 ;  /* 0x000000000d0572ca */ /* 0x000fe400000e0000 */
[----:B------:R-:W-:-:S05]  /*0ad0*/  IADD3 R29, PT, PT, R6, R27, RZ ;  /* 0x0000001b061d7210 */ /* 0x000fca0007ffe0ff */
[----:B--2---:R-:W-:-:S06]  /*0ae0*/  IMAD.WIDE R28, R29, 0x4, R16 ;  /* 0x000000041d1c7825 */ /* 0x004fcc00078e0210 */
[----:B------:R-:W2:Y:S02]  /*0af0*/  LDG.E R6, desc[UR4][R28.64] ;  /* 0x000000041c067981 */ /* 0x000ea4000c1e1900 */
[----:B--2---:R-:W-:-:S04]  /*0b00*/  IMAD.IADD R27, R27, 0x1, R6 ;  /* 0x000000011b1b7824 */ /* 0x004fc800078e0206 */
[----:B0-----:R-:W-:-:S06]  /*0b10*/  IMAD.WIDE R26, R27, 0x4, R18 ;  /* 0x000000041b1a7825 */ /* 0x001fcc00078e0212 */
[----:B------:R-:W2:Y:S02]  /*0b20*/  LDG.E R27, desc[UR4][R26.64] ;  /* 0x000000041a1b7981 */ /* 0x000ea4000c1e1900 */
[----:B--2---:R-:W-:-:S06]  /*0b30*/  IMAD.WIDE R18, R27, 0x4, R14 ;  /* 0x000000041b127825 */ /* 0x004fcc00078e020e */
[----:B------:R-:W2:Y:S01]  /*0b40*/  LDG.E R18, desc[UR4][R18.64] ;  /* 0x0000000412127981 */ /* 0x000ea2000c1e1900 */
[----:B------:R-:W0:Y:S03]  /*0b50*/  LDCU UR4, c[0x0][0x3c4] ;  /* 0x00007880ff0477ac */ /* 0x000e260008000800 */
[----:B------:R1:W-:Y:S01]  /*0b60*/  STS [R10+0x4], R27 ;  /* 0x0000041b0a007388 */ /* 0x0003e20000000800 */
[----:B--2---:R-:W-:-:S13]  /*0b70*/  FSETP.GT.FTZ.AND P5, PT, R18, RZ, PT ;  /* 0x000000ff1200720b */ /* 0x004fda0003fb4000 */
[----:B0-----:R-:W0:Y:S02]  /*0b80*/  @P5 MUFU.RCP R29, UR4 ;  /* 0x00000004001d5d08 */ /* 0x001e240008001000 */
[C---:B0-----:R-:W-:Y:S01]  /*0b90*/  @P5 FMUL.FTZ R22, R18.reuse, R29 ;  /* 0x0000001d12165220 */ /* 0x041fe20000410000 */
[----:B------:R-:W-:-:S05]  /*0ba0*/  @!P5 FMUL.FTZ R22, R18, UR4 ;  /* 0x000000041216dc20 */ /* 0x000fca0008410000 */
[----:B------:R1:W-:Y:S02]  /*0bb0*/  STS [R25+0x4], R22 ;  /* 0x0000041619007388 */ /* 0x0003e40000000800 */
.L_x_64:
[----:B------:R-:W-:Y:S05]  /*0bc0*/  BSYNC.RECONVERGENT B0 ;  /* 0x0000000000007941 */ /* 0x000fea0003800200 */
.L_x_63:
[----:B------:R-:W-:Y:S01]  /*0bd0*/  ISETP.NE.AND P5, PT, R20, RZ, PT ;  /* 0x000000ff1400720c */ /* 0x000fe20003fa5270 */
[----:B------:R-:W-:-:S12]  /*0be0*/  BSSY.RECONVERGENT B0, `(.L_x_65) ;  /* 0x0000015000007945 */ /* 0x000fd80003800200 */
[----:B------:R-:W-:Y:S05]  /*0bf0*/  @!P5 BRA P4, `(.L_x_66) ;  /* 0x00000000004cd947 */ /* 0x000fea0002000000 */
[----:B-1----:R-:W-:Y:S01]  /*0c00*/  IADD3 R27, PT, PT, R21, R0, RZ ;  /* 0x00000000151b7210 */ /* 0x002fe20007ffe0ff */
[----:B------:R-:W0:Y:S01]  /*0c10*/  LDC.64 R18, c[0x0][0x3a8] ;  /* 0x0000ea00ff127b82 */ /* 0x000e220000000a00 */
[----:B------:R-:W-:Y:S02]  /*0c20*/  R2UR UR4, R12 ;  /* 0x000000000c0472ca */ /* 0x000fe400000e0000 */
[----:B------:R-:W-:Y:S01]  /*0c30*/  R2UR UR5, R13 ;  /* 0x000000000d0572ca */ /* 0x000fe200000e0000 */
[----:B------:R-:W-:-:S04]  /*0c40*/  IMAD.IADD R29, R6, 0x1, R27 ;  /* 0x00000001061d7824 */ /* 0x000fc800078e021b */
[----:B--2---:R-:W-:-:S08]  /*0c50*/  IMAD.WIDE R28, R29, 0x4, R16 ;  /* 0x000000041d1c7825 */ /* 0x004fd000078e0210 */
[----:B------:R-:W2:Y:S02]  /*0c60*/  LDG.E R6, desc[UR4][R28.64] ;  /* 0x000000041c067981 */ /* 0x000ea4000c1e1900 */
[----:B--2---:R-:W-:-:S05]  /*0c70*/  IADD3 R27, PT, PT, R27, R6, RZ ;  /* 0x000000061b1b7210 */ /* 0x004fca0007ffe0ff */
[----:B0-----:R-:W-:-:S06]  /*0c80*/  IMAD.WIDE R26, R27, 0x4, R18 ;  /* 0x000000041b1a7825 */ /* 0x001fcc00078e0212 */
[----:B------:R-:W2:Y:S02]  /*0c90*/  LDG.E R27, desc[UR4][R26.64] ;  /* 0x000000041a1b7981 */ /* 0x000ea4000c1e1900 */
[----:B--2---:R-:W-:-:S06]  /*0ca0*/  IMAD.WIDE R18, R27, 0x4, R14 ;  /* 0x000000041b127825 */ /* 0x004fcc00078e020e */
[----:B------:R-:W2:Y:S01]  /*0cb0*/  LDG.E R18, desc[UR4][R18.64] ;  /* 0x0000000412127981 */ /* 0x000ea2000c1e1900 */
[----:B------:R-:W0:Y:S03]  /*0cc0*/  LDCU UR4, c[0x0][0x3c4] ;  /* 0x00007880ff0477ac */ /* 0x000e260008000800 */
[----:B------:R3:W-:Y:S01]  /*0cd0*/  STS [R10], R27 ;  /* 0x0000001b0a007388 */ /* 0x0007e20000000800 */
[----:B--2---:R-:W-:-:S13]  /*0ce0*/  FSETP.GT.FTZ.AND P4, PT, R18, RZ, PT ;  /* 0x000000ff1200720b */ /* 0x004fda0003f94000 */
[----:B0-----:R-:W0:Y:S01]  /*0cf0*/  @P4 MUFU.RCP R29, UR4 ;  /* 0x00000004001d4d08 */ /* 0x001e220008001000 */
[C---:B------:R-:W-:Y:S01]  /*0d00*/  @!P4 FMUL.FTZ R20, R18.reuse, UR4 ;  /* 0x000000041214cc20 */ /* 0x040fe20008410000 */
[----:B0-----:R-:W-:-:S05]  /*0d10*/  @P4 FMUL.FTZ R20, R18, R29 ;  /* 0x0000001d12144220 */ /* 0x001fca0000410000 */
[----:B------:R3:W-:Y:S02]  /*0d20*/  STS [R25], R20 ;  /* 0x0000001419007388 */ /* 0x0007e40000000800 */
.L_x_66:
[----:B------:R-:W-:Y:S05]  /*0d30*/  BSYNC.RECONVERGENT B0 ;  /* 0x0000000000007941 */ /* 0x000fea0003800200 */
.L_x_65:
[----:B------:R-:W-:Y:S04]  /*0d40*/  BSSY.RECONVERGENT B0, `(.L_x_67) ;  /* 0x0000015000007945 */ /* 0x000fe80003800200 */
[----:B------:R-:W-:Y:S05]  /*0d50*/  @!P0 BRA P1, `(.L_x_68) ;  /* 0x00000000004c8947 */ /* 0x000fea0000800000 */
[----:B-1-3--:R-:W-:Y:S01]  /*0d60*/  IMAD.IADD R27, R11, 0x1, R0 ;  /* 0x000000010b1b7824 */ /* 0x00afe200078e0200 */
        /* <DEDUP_REMOVED lines=12> */
[----:B------:R4:W-:Y:S01]  /*0e30*/  STS [R10+-0x4], R27 ;  /* 0xfffffc1b0a007388 */ /* 0x0009e20000000800 */
[----:B--2---:R-:W-:-:S13]  /*0e40*/  FSETP.GT.FTZ.AND P0, PT, R18, RZ, PT ;  /* 0x000000ff1200720b */ /* 0x004fda0003f14000 */
[----:B0-----:R-:W0:Y:S01]  /*0e50*/  @P0 MUFU.RCP R29, UR4 ;  /* 0x00000004001d0d08 */ /* 0x001e220008001000 */
[C---:B------:R-:W-:Y:S01]  /*0e60*/  @!P0 FMUL.FTZ R20, R18.reuse, UR4 ;  /* 0x0000000412148c20 */ /* 0x040fe20008410000 */
[----:B0-----:R-:W-:-:S05]  /*0e70*/  @P0 FMUL.FTZ R20, R18, R29 ;  /* 0x0000001d12140220 */ /* 0x001fca0000410000 */
[----:B------:R4:W-:Y:S02]  /*0e80*/  STS [R25+-0x4], R20 ;  /* 0xfffffc1419007388 */ /* 0x0009e40000000800 */
.L_x_68:
[----:B------:R-:W-:Y:S05]  /*0e90*/  BSYNC.RECONVERGENT B0 ;  /* 0x0000000000007941 */ /* 0x000fea0003800200 */
.L_x_67:
[----:B------:R-:W-:Y:S04]  /*0ea0*/  BSSY.RECONVERGENT B0, `(.L_x_69) ;  /* 0x0000015000007945 */ /* 0x000fe80003800200 */
[----:B------:R-:W-:Y:S05]  /*0eb0*/  @!P2 BRA P3, `(.L_x_70) ;  /* 0x00000000004ca947 */ /* 0x000fea0001800000 */
[----:B-1-34-:R-:W-:Y:S01]  /*0ec0*/  IADD3 R27, PT, PT, R9, R0, RZ ;  /* 0x00000000091b7210 */ /* 0x01afe20007ffe0ff */
        /* <DEDUP_REMOVED lines=18> */
.L_x_70:
[----:B------:R-:W-:Y:S05]  /*0ff0*/  BSYNC.RECONVERGENT B0 ;  /* 0x0000000000007941 */ /* 0x000fea0003800200 */
.L_x_69:
[----:B------:R-:W-:Y:S01]  /*1000*/  ISETP.GT.AND P0, PT, R5, 0x3, PT ;  /* 0x000000030500780c */ /* 0x000fe20003f04270 */
[----:B------:R-:W-:Y:S01]  /*1010*/  IMAD R0, R7, -0x4, R0 ;  /* 0xfffffffc07007824 */ /* 0x000fe200078e0200 */
[----:B------:R-:W-:Y:S01]  /*1020*/  IADD3 R5, PT, PT, R5, -0x4, RZ ;  /* 0xfffffffc05057810 */ /* 0x000fe20007ffe0ff */
[----:B-1-34-:R-:W-:-:S10]  /*1030*/  VIADD R25, R25, 0xfffffff0 ;  /* 0xfffffff019197836 */ /* 0x01afd40000000000 */
[----:B------:R-:W-:Y:S05]  /*1040*/  @P0 BRA `(.L_x_71) ;  /* 0xfffffff800580947 */ /* 0x000fea000383ffff */
.L_x_57:
[----:B------:R-:W-:Y:S05]  /*1050*/  WARPSYNC.ALL ;  /* 0x0000000000007948 */ /* 0x000fea0003800000 */
[----:B------:R-:W1:Y:S01]  /*1060*/  LDCU UR4, c[0x0][0x398] ;  /* 0x00007300ff0477ac */ /* 0x000e620008000800 */
[----:B------:R-:W-:Y:S01]  /*1070*/  BAR.SYNC.DEFER_BLOCKING 0x0 ;  /* 0x0000000000007b1d */ /* 0x000fe20000010000 */
[----:B-1----:R-:W-:-:S13]  /*1080*/  ISETP.GE.AND P0, PT, R3, UR4, PT ;  /* 0x0000000403007c0c */ /* 0x002fda000bf06270 */
[----:B------:R-:W-:Y:S05]  /*1090*/  @P0 EXIT ;  /* 0x000000000000094d */ /* 0x000fea0003800000 */
[----:B------:R-:W1:Y:S01]  /*10a0*/  S2UR UR5, SR_CgaCtaId ;  /* 0x00000000000579c3 */ /* 0x000e620000008800 */
[----:B------:R-:W-:Y:S01]  /*10b0*/  UMOV UR4, 0x400 ;  /* 0x0000040000047882 */ /* 0x000fe20000000000 */
[----:B------:R-:W3:Y:S01]  /*10c0*/  LDCU UR6, c[0x0][0x360] ;  /* 0x00006c00ff0677ac */ /* 0x000ee20008000800 */
[----:B------:R-:W4:Y:S01]  /*10d0*/  LDCU UR7, c[0x0][0x3c0] ;  /* 0x00007800ff0777ac */ /* 0x000f220008000800 */
[----:B------:R-:W0:Y:S02]  /*10e0*/  LDCU UR8, c[0x0][0x398] ;  /* 0x00007300ff0877ac */ /* 0x000e240008000800 */
[----:B01-34-:R-:W-:-:S12]  /*10f0*/  ULEA UR4, UR5, UR4, 0x18 ;  /* 0x0000000405047291 */ /* 0x01bfd8000f8ec0ff */
.L_x_72:
[----:B------:R-:W-:-:S04]  /*1100*/  ISETP.GE.AND P0, PT, R3, UR7, PT ;  /* 0x0000000703007c0c */ /* 0x000fc8000bf06270 */
[----:B-----5:R-:W-:-:S13]  /*1110*/  ISETP.GE.AND P0, PT, R3, R2, !P0 ;  /* 0x000000020300720c */ /* 0x020fda0004706270 */
[----:B------:R-:W-:Y:S02]  /*1120*/  @!P0 LEA R5, R3, UR4, 0x2 ;  /* 0x0000000403058c11 */ /* 0x000fe4000f8e10ff */
        /* <DEDUP_REMOVED lines=11> */
.L_x_73:
        /* <DEDUP_REMOVED lines=10> */
.L_x_89:


//--------------------- .text._ZN17fastertransformer20add_bias_temperatureIfEEvPT_PKS1_iiiif --------------------------
	.section	.text._ZN17fastertransformer20add_bias_temperatureIfEEvPT_PKS1_iiiif,"ax",@progbits
	.align	128
        .global         _ZN17fastertransformer20add_bias_temperatureIfEEvPT_PKS1_iiiif
        .type           _ZN17fastertransformer20add_bias_temperatureIfEEvPT_PKS1_iiiif,@function
        .size           _ZN17fastertransformer20add_bias_temperatureIfEEvPT_PKS1_iiiif,(.L_x_90 - _ZN17fastertransformer20add_bias_temperatureIfEEvPT_PKS1_iiiif)
        .other          _ZN17fastertransformer20add_bias_temperatureIfEEvPT_PKS1_iiiif,@"STO_CUDA_ENTRY STV_DEFAULT"
_ZN17fastertransformer20add_bias_temperatureIfEEvPT_PKS1_iiiif:
.text._ZN17fastertransformer20add_bias_temperatureIfEEvPT_PKS1_iiiif:
        /* <DEDUP_REMOVED lines=20> */
[----:B------:R0:W2:Y:S01]  /*0140*/  MUFU.RCP R8, R4 ;  /* 0x0000000400087308 */ /* 0x0000a20000001000 */
[----:B------:R-:W3:Y:S01]  /*0150*/  LDCU UR10, c[0x0][0x398] ;  /* 0x00007300ff0a77ac */ /* 0x000ee20008000800 */
[----:B-1----:R-:W-:Y:S01]  /*0160*/  IMAD R5, R5, UR5, RZ ;  /* 0x0000000505057c24 */ /* 0x002fe2000f8e02ff */
[----:B------:R-:W1:Y:S03]  /*0170*/  LDCU UR12, c[0x0][0x398] ;  /* 0x00007300ff0c77ac */ /* 0x000e660008000800 */
[----:B----4-:R-:W-:Y:S02]  /*0180*/  IMAD.WIDE R2, R5, 0x4, R2 ;  /* 0x0000000405027825 */ /* 0x010fe400078e0202 */
[----:B------:R-:W-:Y:S05]  /*0190*/  BRA.U !UP0, `(.L_x_74) ;  /* 0x00000001083c7547 */ /* 0x000fea000b800000 */
.L_x_75:
[C---:B---3--:R-:W-:Y:S01]  /*01a0*/  ISETP.GE.AND P0, PT, R0.reuse, UR10, PT ;  /* 0x0000000a00007c0c */ /* 0x048fe2000bf06270 */
[----:B------:R-:W-:-:S12]  /*01b0*/  IMAD.WIDE R6, R0, 0x4, R2 ;  /* 0x0000000400067825 */ /* 0x000fd800078e0202 */
[----:B0-----:R-:W0:Y:S01]  /*01c0*/  @!P0 LDC.64 R4, c[0x0][0x388] ;  /* 0x0000e200ff048b82 */ /* 0x001e220000000a00 */
[----:B------:R-:W3:Y:S01]  /*01d0*/  @!P0 LDG.E R11, desc[UR6][R6.64] ;  /* 0x00000006060b8981 */ /* 0x000ee2000c1e1900 */
[----:B0-----:R-:W-:-:S06]  /*01e0*/  @!P0 IMAD.WIDE R4, R0, 0x4, R4 ;  /* 0x0000000400048825 */ /* 0x001fcc00078e0204 */
[----:B------:R-:W3:Y:S01]  /*01f0*/  @!P0 LDG.E R4, desc[UR6][R4.64] ;  /* 0x0000000604048981 */ /* 0x000ee2000c1e1900 */
[----:B------:R-:W-:Y:S02]  /*0200*/  @P0 MOV R13, 0xff7fffff ;  /* 0xff7fffff000d0802 */ /* 0x000fe40000000f00 */
[----:B------:R-:W-:Y:S01]  /*0210*/  IADD3 R0, PT, PT, R9, R0, RZ ;  /* 0x0000000009007210 */ /* 0x000fe20007ffe0ff */
[----:B---3--:R-:W-:-:S04]  /*0220*/  @!P0 FADD.FTZ R11, R4, R11 ;  /* 0x0000000b040b8221 */ /* 0x008fc80000010000 */
[----:B--2---:R-:W-:-:S05]  /*0230*/  @!P0 FMUL.FTZ R11, R11, R8 ;  /* 0x000000080b0b8220 */ /* 0x004fca0000410000 */
[----:B------:R4:W-:Y:S04]  /*0240*/  @!P0 STG.E desc[UR6][R6.64], R11 ;  /* 0x0000000b06008986 */ /* 0x0009e8000c101906 */
[----:B------:R4:W-:Y:S01]  /*0250*/  @P0 STG.E desc[UR6][R6.64], R13 ;  /* 0x0000000d06000986 */ /* 0x0009e2000c101906 */
[----:B------:R-:W-:-:S13]  /*0260*/  ISETP.GE.AND P0, PT, R0, UR11, PT ;  /* 0x0000000b00007c0c */ /* 0x000fda000bf06270 */
[----:B----4-:R-:W-:Y:S05]  /*0270*/  @!P0 BRA `(.L_x_75) ;  /* 0xfffffffc00c88947 */ /* 0x010fea000383ffff */
[----:B-1----:R-:W-:Y:S05]  /*0280*/  EXIT ;  /* 0x000000000000794d */ /* 0x002fea0003800000 */
.L_x_74:
[C---:B-1----:R-:W-:Y:S01]  /*0290*/  ISETP.GE.AND P0, PT, R0.reuse, UR12, PT ;  /* 0x0000000c00007c0c */ /* 0x042fe2000bf06270 */
[----:B0-----:R-:W-:-:S12]  /*02a0*/  IMAD.WIDE R4, R0, 0x4, R2 ;  /* 0x0000000400047825 */ /* 0x001fd800078e0202 */
[----:B------:R-:W-:-:S05]  /*02b0*/  @P0 MOV R11, 0xff7fffff ;  /* 0xff7fffff000b0802 */ /* 0x000fca0000000f00 */
[----:B------:R4:W-:Y:S04]  /*02c0*/  @P0 STG.E desc[UR6][R4.64], R11 ;  /* 0x0000000b04000986 */ /* 0x0009e8000c101906 */
[----:B------:R-:W5:Y:S01]  /*02d0*/  @!P0 LDG.E R6, desc[UR6][R4.64] ;  /* 0x0000000604068981 */ /* 0x000f62000c1e1900 */
[----:B------:R-:W-:Y:S01]  /*02e0*/  IADD3 R0, PT, PT, R9, R0, RZ ;  /* 0x0000000009007210 */ /* 0x000fe20007ffe0ff */
[----:B-----5:R-:W-:-:S04]  /*02f0*/  @!P0 FADD.FTZ R6, RZ, R6 ;  /* 0x00000006ff068221 */ /* 0x020fc80000010000 */
[----:B--2---:R-:W-:-:S05]  /*0300*/  @!P0 FMUL.FTZ R7, R6, R8 ;  /* 0x0000000806078220 */ /* 0x004fca0000410000 */
[----:B------:R4:W-:Y:S01]  /*0310*/  @!P0 STG.E desc[UR6][R4.64], R7 ;  /* 0x0000000704008986 */ /* 0x0009e2000c101906 */
[----:B------:R-:W-:-:S13]  /*0320*/  ISETP.GE.AND P0, PT, R0, UR13, PT ;  /* 0x0000000d00007c0c */ /* 0x000fda000bf06270 */
[----:B----4-:R-:W-:Y:S05]  /*0330*/  @!P0 BRA `(.L_x_74) ;  /* 0xfffffffc00d48947 */ /* 0x010fea000383ffff */
[----:B---3--:R-:W-:Y:S05]  /*0340*/  EXIT ;  /* 0x000000000000794d */ /* 0x008fea0003800000 */
.L_x_76:
        /* <DEDUP_REMOVED lines=11> */
.L_x_90:


//--------------------- .text._ZN17fastertransformer20add_bias_temperatureI7__half2EEvPT_PKS2_iiiif --------------------------
	.section	.text._ZN17fastertransformer20add_bias_temperatureI7__half2EEvPT_PKS2_iiiif,"ax",@progbits
	.align	128
        .global         _ZN17fastertransformer20add_bias_temperatureI7__half2EEvPT_PKS2_iiiif
        .type           _ZN17fastertransformer20add_bias_temperatureI7__half2EEvPT_PKS2_iiiif,@function
        .size           _ZN17fastertransformer20add_bias_temperatureI7__half2EEvPT_PKS2_iiiif,(.L_x_91 - _ZN17fastertransformer20add_bias_temperatureI7__half2EEvPT_PKS2_iiiif)
        .other          _ZN17fastertransformer20add_bias_temperatureI7__half2EEvPT_PKS2_iiiif,@"STO_CUDA_ENTRY STV_DEFAULT"
_ZN17fastertransformer20add_bias_temperatureI7__half2EEvPT_PKS2_iiiif:
.text._ZN17fastertransformer20add_bias_temperatureI7__half2EEvPT_PKS2_iiiif:
[----:B------:R-:W0:Y:S01]  /*0000*/  LDC R1, c[0x0][0x37c] ;  /* 0x0000df00ff017b82 */ /* 0x000e220000000800 */
[----:B------:R-:W1:Y:S01]  /*0010*/  LDCU UR4, c[0x0][0x398] ;  /* 0x00007300ff0477ac */ /* 0x000e620008000800 */
[----:B------:R-:W2:Y:S01]  /*0020*/  LDCU.64 UR36, c[0x0][0x380] ;  /* 0x00007000ff2477ac */ /* 0x000ea20008000a00 */
[----:B------:R-:W3:Y:S01]  /*0030*/  LDCU.64 UR38, c[0x0][0x380] ;  /* 0x00007000ff2677ac */ /* 0x000ee20008000a00 */
[----:B-1----:R-:W-:-:S04]  /*0040*/  ULOP3.LUT UR4, UR4, 0x1, URZ, 0xc0, !UPT ;  /* 0x0000000104047892 */ /* 0x002fc8000f8ec0ff */
[----:B------:R-:W-:-:S09]  /*0050*/  UISETP.NE.U32.AND UP0, UPT, UR4, 0x1, UPT ;  /* 0x000000010400788c */ /* 0x000fd2000bf05070 */
[----:B--23--:R-:W-:Y:S05]  /*0060*/  BRA.U UP0, `(.L_x_77) ;  /* 0x0000000100407547 */ /* 0x00cfea000b800000 */
[----:B------:R-:W-:Y:S01]  /*0070*/  MOV R0, 0xd8 ;  /* 0x000000d800007802 */ /* 0x000fe20000000f00 */
[----:B------:R-:W1:Y:S01]  /*0080*/  LDCU.64 UR4, c[0x4][0xb8] ;  /* 0x01001700ff0477ac */ /* 0x000e620008000a00 */
[----:B------:R-:W-:Y:S02]  /*0090*/  IMAD.MOV.U32 R8, RZ, RZ, 0x3d ;  /* 0x0000003dff087424 */ /* 0x000fe400078e00ff */
[----:B------:R2:W3:Y:S01]  /*00a0*/  LDC.64 R2, c[0x4][R0] ;  /* 0x0100000000027b82 */ /* 0x0004e20000000a00 */
[----:B------:R-:W4:Y:S01]  /*00b0*/  LDCU.64 UR6, c[0x4][0xc0] ;  /* 0x01001800ff0677ac */ /* 0x000f220008000a00 */
[----:B------:R-:W-:Y:S02]  /*00c0*/  IMAD.MOV.U32 R12, RZ, RZ, 0x1 ;  /* 0x00000001ff0c7424 */ /* 0x000fe400078e00ff */
[----:B------:R-:W-:Y:S01]  /*00d0*/  IMAD.MOV.U32 R13, RZ, RZ, RZ ;  /* 0x000000ffff0d7224 */ /* 0x000fe200078e00ff */
[----:B------:R-:W5:Y:S01]  /*00e0*/  LDCU.64 UR8, c[0x4][0x40] ;  /* 0x01000800ff0877ac */ /* 0x000f620008000a00 */
[----:B-1----:R-:W-:-:S02]  /*00f0*/  IMAD.U32 R4, RZ, RZ, UR4 ;  /* 0x00000004ff047e24 */ /* 0x002fc4000f8e00ff */
[----:B------:R-:W-:Y:S02]  /*0100*/  IMAD.U32 R5, RZ, RZ, UR5 ;  /* 0x00000005ff057e24 */ /* 0x000fe4000f8e00ff */
[----:B----4-:R-:W-:Y:S02]  /*0110*/  IMAD.U32 R6, RZ, RZ, UR6 ;  /* 0x00000006ff067e24 */ /* 0x010fe4000f8e00ff */
[----:B------:R-:W-:Y:S02]  /*0120*/  IMAD.U32 R7, RZ, RZ, UR7 ;  /* 0x00000007ff077e24 */ /* 0x000fe4000f8e00ff */
[----:B-----5:R-:W-:Y:S02]  /*0130*/  IMAD.U32 R10, RZ, RZ, UR8 ;  /* 0x00000008ff0a7e24 */ /* 0x020fe4000f8e00ff */
[----:B--2---:R-:W-:-:S07]  /*0140*/  IMAD.U32 R11, RZ, RZ, UR9 ;  /* 0x00000009ff0b7e24 */ /* 0x004fce000f8e00ff */
[----:B------:R-:W-:-:S07]  /*0150*/  LEPC R20, `(.L_x_77) ;  /* 0x000000001014794e */ /* 0x000fce0000000000 */
[----:B0--3--:R-:W-:Y:S05]  /*0160*/  CALL.ABS.NOINC R2 ;  /* 0x0000000002007343 */ /* 0x009fea0003c00000 */
.L_x_77:
[----:B------:R-:W1:Y:S02]  /*0170*/  LDCU UR4, c[0x0][0x39c] ;  /* 0x00007380ff0477ac */ /* 0x000e640008000800 */
[----:B-1----:R-:W-:-:S04]  /*0180*/  ULOP3.LUT UR4, UR4, 0x1, URZ, 0xc0, !UPT ;  /* 0x0000000104047892 */ /* 0x002fc8000f8ec0ff */
[----:B------:R-:W-:-:S09]  /*0190*/  UISETP.NE.U32.AND UP0, UPT, UR4, 0x1, UPT ;  /* 0x000000010400788c */ /* 0x000fd2000bf05070 */
[----:B------:R-:W-:Y:S05]  /*01a0*/  BRA.U UP0, `(.L_x_78) ;  /* 0x0000000100407547 */ /* 0x000fea000b800000 */
        /* <DEDUP_REMOVED lines=16> */
.L_x_78:
[----:B------:R-:W1:Y:S01]  /*02b0*/  S2R R9, SR_TID.X ;  /* 0x0000000000097919 */ /* 0x000e620000002100 */
[----:B------:R-:W2:Y:S08]  /*02c0*/  LDC R5, c[0x0][0x39c] ;  /* 0x0000e700ff057b82 */ /* 0x000eb00000000800 */
[----:B------:R-:W1:Y:S08]  /*02d0*/  S2UR UR4, SR_CTAID.X ;  /* 0x00000000000479c3 */ /* 0x000e700000002500 */
[----:B------:R-:W1:Y:S01]  /*02e0*/  LDC R8, c[0x0][0x360] ;  /* 0x0000d800ff087b82 */ /* 0x000e620000000800 */
[----:B--2---:R-:W-:-:S04]  /*02f0*/  LEA.HI R5, R5, R5, RZ, 0x1 ;  /* 0x0000000505057211 */ /* 0x004fc800078f08ff */
[----:B------:R-:W-:Y:S01]  /*0300*/  SHF.R.S32.HI R5, RZ, 0x1, R5 ;  /* 0x00000001ff057819 */ /* 0x000fe20000011405 */
[----:B-1----:R-:W-:-:S05]  /*0310*/  IMAD R9, R8, UR4, R9 ;  /* 0x0000000408097c24 */ /* 0x002fca000f8e0209 */
[----:B------:R-:W-:-:S13]  /*0320*/  ISETP.GE.AND P0, PT, R9, R5, PT ;  /* 0x000000050900720c */ /* 0x000fda0003f06270 */
[----:B------:R-:W-:Y:S05]  /*0330*/  @P0 EXIT ;  /* 0x000000000000094d */ /* 0x000fea0003800000 */
[----:B------:R-:W1:Y:S01]  /*0340*/  LDC R10, c[0x0][0x3a0] ;  /* 0x0000e800ff0a7b82 */ /* 0x000e620000000800 */
[----:B------:R-:W2:Y:S01]  /*0350*/  LDCU.64 UR6, c[0x0][0x388] ;  /* 0x00007100ff0677ac */ /* 0x000ea20008000a00 */
[----:B------:R-:W3:Y:S06]  /*0360*/  LDCU UR5, c[0x0][0x370] ;  /* 0x00006e00ff0577ac */ /* 0x000eec0008000800 */
[----:B------:R-:W4:Y:S08]  /*0370*/  S2UR UR4, SR_CTAID.Y ;  /* 0x00000000000479c3 */ /* 0x000f300000002600 */
[----:B------:R-:W5:Y:S01]  /*0380*/  LDC R6, c[0x0][0x398] ;  /* 0x0000e600ff067b82 */ /* 0x000f620000000800 */
[----:B--2---:R-:W-:-:S04]  /*0390*/  UISETP.NE.U32.AND UP0, UPT, UR6, URZ, UPT ;  /* 0x000000ff0600728c */ /* 0x004fc8000bf05070 */
[----:B------:R-:W-:Y:S01]  /*03a0*/  UISETP.NE.AND.EX UP0, UPT, UR7, URZ, UPT, UP0 ;  /* 0x000000ff0700728c */ /* 0x000fe2000bf05300 */
[----:B-1----:R-:W-:Y:S02]  /*03b0*/  FADD.FTZ R10, R10, 9.9999999747524270788e-07 ;  /* 0x358637bd0a0a7421 */ /* 0x002fe40000010000 */
[----:B------:R-:W1:Y:S01]  /*03c0*/  LDC.64 R2, c[0x0][0x358] ;  /* 0x0000d600ff027b82 */ /* 0x000e620000000a00 */
[----:B---3--:R-:W-:Y:S01]  /*03d0*/  IMAD R8, R8, UR5, RZ ;  /* 0x0000000508087c24 */ /* 0x008fe2000f8e02ff */
[----:B------:R-:W2:Y:S01]  /*03e0*/  MUFU.RCP R0, R10 ;  /* 0x0000000a00007308 */ /* 0x000ea20000001000 */
[----:B----4-:R-:W-:-:S05]  /*03f0*/  IMAD R4, R5, UR4, RZ ;  /* 0x0000000405047c24 */ /* 0x010fca000f8e02ff */
[----:B------:R-:W-:Y:S02]  /*0400*/  SHF.R.S32.HI R7, RZ, 0x1f, R4 ;  /* 0x0000001fff077819 */ /* 0x000fe40000011404 */
[----:B-----5:R-:W-:-:S04]  /*0410*/  LEA.HI R6, R6, R6, RZ, 0x1 ;  /* 0x0000000606067211 */ /* 0x020fc800078f08ff */
[----:B------:R-:W-:Y:S02]  /*0420*/  SHF.R.S32.HI R6, RZ, 0x1, R6 ;  /* 0x00000001ff067819 */ /* 0x000fe40000011406 */
[----:B--2---:R-:W-:Y:S01]  /*0430*/  F2FP.F16.F32.PACK_AB R0, RZ, R0 ;  /* 0x00000000ff00723e */ /* 0x004fe200000000ff */
[----:B------:R-:W-:Y:S06]  /*0440*/  BRA.U !UP0, `(.L_x_79) ;  /* 0x0000000108bc7547 */ /* 0x000fec000b800000 */
[----:B------:R-:W-:-:S04]  /*0450*/  IABS R12, R5 ;  /* 0x00000005000c7213 */ /* 0x000fc80000000000 */
[----:B------:R-:W2:Y:S08]  /*0460*/  I2F.RP R14, R12 ;  /* 0x0000000c000e7306 */ /* 0x000eb00000209400 */
[----:B--2---:R-:W2:Y:S02]  /*0470*/  MUFU.RCP R14, R14 ;  /* 0x0000000e000e7308 */ /* 0x004ea40000001000 */
[----:B--2---:R-:W-:-:S06]  /*0480*/  IADD3 R10, PT, PT, R14, 0xffffffe, RZ ;  /* 0x0ffffffe0e0a7810 */ /* 0x004fcc0007ffe0ff */
[----:B------:R2:W3:Y:S02]  /*0490*/  F2I.FTZ.U32.TRUNC.NTZ R11, R10 ;  /* 0x0000000a000b7305 */ /* 0x0004e4000021f000 */
[----:B--2---:R-:W-:Y:S02]  /*04a0*/  IMAD.MOV.U32 R10, RZ, RZ, RZ ;  /* 0x000000ffff0a7224 */ /* 0x004fe400078e00ff */
[----:B---3--:R-:W-:-:S04]  /*04b0*/  IMAD.MOV R13, RZ, RZ, -R11 ;  /* 0x000000ffff0d7224 */ /* 0x008fc800078e0a0b */
[----:B------:R-:W-:-:S04]  /*04c0*/  IMAD R13, R13, R12, RZ ;  /* 0x0000000c0d0d7224 */ /* 0x000fc800078e02ff */
[----:B------:R-:W-:-:S07]  /*04d0*/  IMAD.HI.U32 R13, R11, R13, R10 ;  /* 0x0000000d0b0d7227 */ /* 0x000fce00078e000a */
.L_x_80:
[----:B--2---:R-:W-:Y:S02]  /*04e0*/  IABS R10, R5 ;  /* 0x00000005000a7213 */ /* 0x004fe40000000000 */
[----:B------:R-:W-:Y:S02]  /*04f0*/  IABS R11, R9 ;  /* 0x00000009000b7213 */ /* 0x000fe40000000000 */
[----:B------:R-:W-:Y:S01]  /*0500*/  ISETP.GE.AND P2, PT, R9, RZ, PT ;  /* 0x000000ff0900720c */ /* 0x000fe20003f46270 */
[----:B------:R-:W-:Y:S02]  /*0510*/  IMAD.MOV R14, RZ, RZ, -R10 ;  /* 0x000000ffff0e7224 */ /* 0x000fe400078e0a0a */
[----:B------:R-:W-:-:S04]  /*0520*/  IMAD.HI.U32 R10, R13, R11, RZ ;  /* 0x0000000b0d0a7227 */ /* 0x000fc800078e00ff */
[----:B------:R-:W-:Y:S01]  /*0530*/  IMAD R11, R10, R14, R11 ;  /* 0x0000000e0a0b7224 */ /* 0x000fe200078e020b */
[----:B------:R-:W-:-:S04]  /*0540*/  IABS R10, R5 ;  /* 0x00000005000a7213 */ /* 0x000fc80000000000 */
[----:B------:R-:W-:-:S13]  /*0550*/  ISETP.GT.U32.AND P0, PT, R12, R11, PT ;  /* 0x0000000b0c00720c */ /* 0x000fda0003f04070 */
[----:B------:R-:W-:Y:S01]  /*0560*/  @!P0 IMAD.IADD R11, R11, 0x1, -R10 ;  /* 0x000000010b0b8824 */ /* 0x000fe200078e0a0a */
[----:B------:R-:W-:-:S04]  /*0570*/  ISETP.NE.AND P0, PT, R5, RZ, PT ;  /* 0x000000ff0500720c */ /* 0x000fc80003f05270 */
[----:B------:R-:W-:-:S13]  /*0580*/  ISETP.GT.U32.AND P1, PT, R12, R11, PT ;  /* 0x0000000b0c00720c */ /* 0x000fda0003f24070 */
[----:B------:R-:W-:-:S04]  /*0590*/  @!P1 IMAD.IADD R11, R11, 0x1, -R10 ;  /* 0x000000010b0b9824 */ /* 0x000fc800078e0a0a */
[----:B------:R-:W-:Y:S01]  /*05a0*/  IMAD.MOV.U32 R17, RZ, RZ, R11 ;  /* 0x000000ffff117224 */ /* 0x000fe200078e000b */
[----:B------:R-:W-:-:S03]  /*05b0*/  IADD3 R11, P1, PT, R4, R9, RZ ;  /* 0x00000009040b7210 */ /* 0x000fc60007f3e0ff */
[----:B------:R-:W-:Y:S01]  /*05c0*/  @!P2 IMAD.MOV R17, RZ, RZ, -R17 ;  /* 0x000000ffff11a224 */ /* 0x000fe200078e0a11 */
[----:B------:R-:W-:Y:S02]  /*05d0*/  @!P0 LOP3.LUT R17, RZ, R5, RZ, 0x33, !PT ;  /* 0x00000005ff118212 */ /* 0x000fe400078e33ff */
[----:B------:R-:W-:Y:S02]  /*05e0*/  LEA.HI.X.SX32 R16, R9, R7, 0x1, P1 ;  /* 0x0000000709107211 */ /* 0x000fe400008f0eff */
[----:B------:R-:W-:Y:S02]  /*05f0*/  ISETP.GE.AND P0, PT, R17, R6, PT ;  /* 0x000000061100720c */ /* 0x000fe40003f06270 */
[----:B------:R-:W-:-:S04]  /*0600*/  LEA R10, P1, R11, UR36, 0x2 ;  /* 0x000000240b0a7c11 */ /* 0x000fc8000f8210ff */
[----:B------:R-:W-:-:S07]  /*0610*/  LEA.HI.X R11, R11, UR37, R16, 0x2, P1 ;  /* 0x000000250b0b7c11 */ /* 0x000fce00088f1410 */
[----:B------:R-:W2:Y:S01]  /*0620*/  @!P0 LDC.64 R14, c[0x0][0x388] ;  /* 0x0000e200ff0e8b82 */ /* 0x000ea20000000a00 */
[C---:B-1----:R-:W-:Y:S02]  /*0630*/  @!P0 R2UR UR4, R2.reuse ;  /* 0x00000000020482ca */ /* 0x042fe400000e0000 */
[C---:B------:R-:W-:Y:S02]  /*0640*/  @!P0 R2UR UR5, R3.reuse ;  /* 0x00000000030582ca */ /* 0x040fe400000e0000 */
[----:B------:R-:W-:Y:S02]  /*0650*/  @!P0 R2UR UR6, R2 ;  /* 0x00000000020682ca */ /* 0x000fe400000e0000 */
[----:B------:R-:W-:-:S09]  /*0660*/  @!P0 R2UR UR7, R3 ;  /* 0x00000000030782ca */ /* 0x000fd200000e0000 */
[----:B------:R-:W3:Y:S01]  /*0670*/  @!P0 LDG.E.CONSTANT R16, desc[UR4][R10.64] ;  /* 0x000000040a108981 */ /* 0x000ee2000c1e9900 */
[----:B--2---:R-:W-:-:S06]  /*0680*/  @!P0 IMAD.WIDE R14, R17, 0x4, R14 ;  /* 0x00000004110e8825 */ /* 0x004fcc00078e020e */
[----:B------:R-:W3:Y:S01]  /*0690*/  @!P0 LDG.E R15, desc[UR6][R14.64] ;  /* 0x000000060e0f8981 */ /* 0x000ee2000c1e1900 */
[----:B------:R-:W-:Y:S01]  /*06a0*/  IMAD.IADD R9, R8, 0x1, R9 ;  /* 0x0000000108097824 */ /* 0x000fe200078e0209 */
[----:B------:R-:W-:Y:S01]  /*06b0*/  R2UR UR4, R2 ;  /* 0x00000000020472ca */ /* 0x000fe200000e0000 */
[----:B------:R-:W-:Y:S01]  /*06c0*/  IMAD.MOV.U32 R17, RZ, RZ, -0x4000401 ;  /* 0xfbfffbffff117424 */ /* 0x000fe200078e00ff */
[----:B------:R-:W-:Y:S01]  /*06d0*/  R2UR UR5, R3 ;  /* 0x00000000030572ca */ /* 0x000fe200000e0000 */
[----:B---3--:R-:W-:-:S04]  /*06e0*/  @!P0 HFMA2 R15, R16, 1, 1, R15 ;  /* 0x3c003c00100f8831 */ /* 0x008fc8000000000f */
[----:B------:R-:W-:Y:S01]  /*06f0*/  @!P0 HMUL2 R17, R15, R0.H0_H0 ;  /* 0x200000000f118232 */ /* 0x000fe20000000000 */
[----:B------:R-:W-:-:S07]  /*0700*/  ISETP.GE.AND P0, PT, R9, R5, PT ;  /* 0x000000050900720c */ /* 0x000fce0003f06270 */
[----:B------:R2:W-:Y:S06]  /*0710*/  STG.E desc[UR4][R10.64], R17 ;  /* 0x000000110a007986 */ /* 0x0005ec000c101904 */
[----:B------:R-:W-:Y:S05]  /*0720*/  @!P0 BRA `(.L_x_80) ;  /* 0xfffffffc006c8947 */ /* 0x000fea000383ffff */
[----:B------:R-:W-:Y:S05]  /*0730*/  EXIT ;  /* 0x000000000000794d */ /* 0x000fea0003800000 */
.L_x_79:
        /* <DEDUP_REMOVED lines=9> */
.L_x_81:
[----:B--2---:R-:W-:Y:S02]  /*07d0*/  IABS R10, R5 ;  /* 0x00000005000a7213 */ /* 0x004fe40000000000 */
[----:B------:R-:W-:Y:S02]  /*07e0*/  IABS R11, R9 ;  /* 0x00000009000b7213 */ /* 0x000fe40000000000 */
[----:B------:R-:W-:Y:S01]  /*07f0*/  ISETP.GE.AND P1, PT, R9, RZ, PT ;  /* 0x000000ff0900720c */ /* 0x000fe20003f26270 */
[----:B------:R-:W-:Y:S01]  /*0800*/  IMAD.MOV R13, RZ, RZ, -R10 ;  /* 0x000000ffff0d7224 */ /* 0x000fe200078e0a0a */
[----:B------:R-:W-:Y:S01]  /*0810*/  ISETP.NE.AND P2, PT, R5, RZ, PT ;  /* 0x000000ff0500720c */ /* 0x000fe20003f45270 */
[----:B------:R-:W-:-:S04]  /*0820*/  IMAD.HI.U32 R10, R16, R11, RZ ;  /* 0x0000000b100a7227 */ /* 0x000fc800078e00ff */
[----:B------:R-:W-:Y:S01]  /*0830*/  IMAD R11, R10, R13, R11 ;  /* 0x0000000d0a0b7224 */ /* 0x000fe200078e020b */
[----:B------:R-:W-:-:S04]  /*0840*/  IABS R10, R5 ;  /* 0x00000005000a7213 */ /* 0x000fc80000000000 */
[----:B------:R-:W-:-:S13]  /*0850*/  ISETP.GT.U32.AND P0, PT, R12, R11, PT ;  /* 0x0000000b0c00720c */ /* 0x000fda0003f04070 */
[----:B------:R-:W-:-:S05]  /*0860*/  @!P0 IMAD.IADD R11, R11, 0x1, -R10 ;  /* 0x000000010b0b8824 */ /* 0x000fca00078e0a0a */
[----:B------:R-:W-:-:S13]  /*0870*/  ISETP.GT.U32.AND P0, PT, R12, R11, PT ;  /* 0x0000000b0c00720c */ /* 0x000fda0003f04070 */
[----:B------:R-:W-:-:S04]  /*0880*/  @!P0 IMAD.IADD R11, R11, 0x1, -R10 ;  /* 0x000000010b0b8824 */ /* 0x000fc800078e0a0a */
[----:B------:R-:W-:Y:S01]  /*0890*/  @!P1 IMAD.MOV R11, RZ, RZ, -R11 ;  /* 0x000000ffff0b9224 */ /* 0x000fe200078e0a0b */
[----:B------:R-:W-:-:S04]  /*08a0*/  @!P2 LOP3.LUT R11, RZ, R5, RZ, 0x33, !PT ;  /* 0x00000005ff0ba212 */ /* 0x000fc800078e33ff */
[----:B------:R-:W-:Y:S02]  /*08b0*/  ISETP.GE.AND P0, PT, R11, R6, PT ;  /* 0x000000060b00720c */ /* 0x000fe40003f06270 */
[----:B------:R-:W-:-:S04]  /*08c0*/  IADD3 R11, P1, PT, R4, R9, RZ ;  /* 0x00000009040b7210 */ /* 0x000fc80007f3e0ff */
[----:B------:R-:W-:Y:S02]  /*08d0*/  LEA.HI.X.SX32 R14, R9, R7, 0x1, P1 ;  /* 0x00000007090e7211 */ /* 0x000fe400008f0eff */
[----:B------:R-:W-:-:S04]  /*08e0*/  LEA R10, P1, R11, UR38, 0x2 ;  /* 0x000000260b0a7c11 */ /* 0x000fc8000f8210ff */
[----:B------:R-:W-:Y:S02]  /*08f0*/  LEA.HI.X R11, R11, UR39, R14, 0x2, P1 ;  /* 0x000000270b0b7c11 */ /* 0x000fe400088f140e */
[----:B-1----:R-:W-:Y:S02]  /*0900*/  @!P0 R2UR UR4, R2 ;  /* 0x00000000020482ca */ /* 0x002fe400000e0000 */
[----:B------:R-:W-:-:S13]  /*0910*/  @!P0 R2UR UR5, R3 ;  /* 0x00000000030582ca */ /* 0x000fda00000e0000 */
[----:B------:R-:W2:Y:S01]  /*0920*/  @!P0 LDG.E.CONSTANT R15, desc[UR4][R10.64] ;  /* 0x000000040a0f8981 */ /* 0x000ea2000c1e9900 */
[----:B------:R-:W-:Y:S01]  /*0930*/  IMAD.IADD R9, R8, 0x1, R9 ;  /* 0x0000000108097824 */ /* 0x000fe200078e0209 */
[----:B------:R-:W-:Y:S01]  /*0940*/  R2UR UR4, R2 ;  /* 0x00000000020472ca */ /* 0x000fe200000e0000 */
[----:B------:R-:W-:Y:S01]  /*0950*/  IMAD.MOV.U32 R13, RZ, RZ, -0x4000401 ;  /* 0xfbfffbffff0d7424 */ /* 0x000fe200078e00ff */
[----:B------:R-:W-:Y:S01]  /*0960*/  R2UR UR5, R3 ;  /* 0x00000000030572ca */ /* 0x000fe200000e0000 */
[----:B--2---:R-:W-:Y:S01]  /*0970*/  @!P0 HMUL2 R13, R15, R0.H0_H0 ;  /* 0x200000000f0d8232 */ /* 0x004fe20000000000 */
[----:B------:R-:W-:-:S11]  /*0980*/  ISETP.GE.AND P0, PT, R9, R5, PT ;  /* 0x000000050900720c */ /* 0x000fd60003f06270 */
[----:B------:R2:W-:Y:S02]  /*0990*/  STG.E desc[UR4][R10.64], R13 ;  /* 0x0000000d0a007986 */ /* 0x0005e4000c101904 */
[----:B------:R-:W-:Y:S05]  /*09a0*/  @!P0 BRA `(.L_x_81) ;  /* 0xfffffffc00888947 */ /* 0x000fea000383ffff */
[----:B------:R-:W-:Y:S05]  /*09b0*/  EXIT ;  /* 0x000000000000794d */ /* 0x000fea0003800000 */
.L_x_82:
        /* <DEDUP_REMOVED lines=12> */
.L_x_91:


//--------------------- .nv.global.init           --------------------------
	.section	.nv.global.init,"aw",@progbits
	.align	4
.nv.global.init:
	.type		mrg32k3aM1SubSeq,@object
	.size		mrg32k3aM1SubSeq,(mrg32k3aM2SubSeq - mrg32k3aM1SubSeq)
mrg32k3aM1SubSeq:
        /*0000*/ 	.byte	0x0b, 0xcc, 0xee, 0x04, 0x73, 0x29, 0x8b, 0x6f, 0xf6, 0x53, 0x03, 0xf6, 0x23, 0xf6, 0xea, 0xda
        /* <DEDUP_REMOVED lines=125> */
	.type		mrg32k3aM2SubSeq,@object
	.size		mrg32k3aM2SubSeq,(mrg32k3aM1 - mrg32k3aM2SubSeq)
mrg32k3aM2SubSeq:
        /* <DEDUP_REMOVED lines=126> */
	.type		mrg32k3aM1,@object
	.size		mrg32k3aM1,(mrg32k3aM1Seq - mrg32k3aM1)
mrg32k3aM1:
        /* <DEDUP_REMOVED lines=144> */
	.type		mrg32k3aM1Seq,@object
	.size		mrg32k3aM1Seq,(mrg32k3aM2 - mrg32k3aM1Seq)
mrg32k3aM1Seq:
        /* <DEDUP_REMOVED lines=144> */
	.type		mrg32k3aM2,@object
	.size		mrg32k3aM2,(mrg32k3aM2Seq - mrg32k3aM2)
mrg32k3aM2:
        /* <DEDUP_REMOVED lines=144> */
	.type		mrg32k3aM2Seq,@object
	.size		mrg32k3aM2Seq,(precalc_xorwow_matrix - mrg32k3aM2Seq)
mrg32k3aM2Seq:
        /* <DEDUP_REMOVED lines=144> */
	.type		precalc_xorwow_matrix,@object
	.size		precalc_xorwow_matrix,(precalc_xorwow_offset_matrix - precalc_xorwow_matrix)
precalc_xorwow_matrix:
        /* <DEDUP_REMOVED lines=6400> */
	.type		precalc_xorwow_offset_matrix,@object
	.size		precalc_xorwow_offset_matrix,($str$3 - precalc_xorwow_offset_matrix)
precalc_xorwow_offset_matrix:
        /* <DEDUP_REMOVED lines=6400> */
	.type		$str$3,@object
	.size		$str$3,($str - $str$3)
$str$3:
        /*353c0*/ 	.byte	0x73, 0x74, 0x65, 0x70, 0x20, 0x3e, 0x20, 0x30, 0x00
	.type		$str,@object
	.size		$str,($str$2 - $str)
$str:
        /*353c9*/ 	.byte	0x76, 0x6f, 0x63, 0x61, 0x62, 0x5f, 0x73, 0x69, 0x7a, 0x65, 0x20, 0x25, 0x20, 0x32, 0x20, 0x3d
        /*353d9*/ 	.byte	0x3d, 0x20, 0x30, 0x00
	.type		$str$2,@object
	.size		$str$2,($str$1 - $str$2)
$str$2:
        /*353dd*/ 	.byte	0x76, 0x6f, 0x63, 0x61, 0x62, 0x5f, 0x73, 0x69, 0x7a, 0x65, 0x5f, 0x70, 0x61, 0x64, 0x64, 0x65
        /*353ed*/ 	.byte	0x64, 0x20, 0x25, 0x20, 0x32, 0x20, 0x3d, 0x3d, 0x20, 0x30, 0x00
	.type		$str$1,@object
	.size		$str$1,(__unnamed_1 - $str$1)
$str$1:
        /*353f8*/ 	.byte	0x2f, 0x74, 0x6d, 0x70, 0x2f, 0x6f, 0x73, 0x73, 0x5f, 0x6b, 0x65, 0x72, 0x6e, 0x65, 0x6c, 0x73
        /*35408*/ 	.byte	0x5f, 0x73, 0x72, 0x63, 0x2f, 0x66, 0x61, 0x73, 0x74, 0x65, 0x72, 0x5f, 0x74, 0x72, 0x61, 0x6e
        /*35418*/ 	.byte	0x73, 0x66, 0x6f, 0x72, 0x6d, 0x65, 0x72, 0x2f, 0x73, 0x72, 0x63, 0x2f, 0x66, 0x61, 0x73, 0x74
        /*35428*/ 	.byte	0x65, 0x72, 0x74, 0x72, 0x61, 0x6e, 0x73, 0x66, 0x6f, 0x72, 0x6d, 0x65, 0x72, 0x2f, 0x6b, 0x65
        /*35438*/ 	.byte	0x72, 0x6e, 0x65, 0x6c, 0x73, 0x2f, 0x62, 0x65, 0x61, 0x6d, 0x5f, 0x73, 0x65, 0x61, 0x72, 0x63
        /*35448*/ 	.byte	0x68, 0x5f, 0x70, 0x65, 0x6e, 0x61, 0x6c, 0x74, 0x79, 0x5f, 0x6b, 0x65, 0x72, 0x6e, 0x65, 0x6c
        /*35458*/ 	.byte	0x73, 0x2e, 0x63, 0x75, 0x00
	.type		__unnamed_1,@object
	.size		__unnamed_1,(__unnamed_3 - __unnamed_1)
__unnamed_1:
        /*3545d*/ 	.byte	0x76, 0x6f, 0x69, 0x64, 0x20, 0x66, 0x61, 0x73, 0x74, 0x65, 0x72, 0x74, 0x72, 0x61, 0x6e, 0x73
        /*3546d*/ 	.byte	0x66, 0x6f, 0x72, 0x6d, 0x65, 0x72, 0x3a, 0x3a, 0x61, 0x64, 0x64, 0x5f, 0x62, 0x69, 0x61, 0x73
        /*3547d*/ 	.byte	0x5f, 0x74, 0x65, 0x6d, 0x70, 0x65, 0x72, 0x61, 0x74, 0x75, 0x72, 0x65, 0x28, 0x54, 0x20, 0x2a
        /*3548d*/ 	.byte	0x2c, 0x20, 0x63, 0x6f, 0x6e, 0x73, 0x74, 0x20, 0x54, 0x20, 0x2a, 0x2c, 0x20, 0x69, 0x6e, 0x74
        /*3549d*/ 	.byte	0x2c, 0x20, 0x69, 0x6e, 0x74, 0x2c, 0x20, 0x69, 0x6e, 0x74, 0x2c, 0x20, 0x69, 0x6e, 0x74, 0x2c
        /*354ad*/ 	.byte	0x20, 0x66, 0x6c, 0x6f, 0x61, 0x74, 0x29, 0x20, 0x5b, 0x77, 0x69, 0x74, 0x68, 0x20, 0x54, 0x20
        /*354bd*/ 	.byte	0x3d, 0x20, 0x5f, 0x5f, 0x68, 0x61, 0x6c, 0x66, 0x32, 0x5d, 0x00
	.type		__unnamed_3,@object
	.size		__unnamed_3,(__unnamed_5 - __unnamed_3)
__unnamed_3:
        /* <DEDUP_REMOVED lines=11> */
        /*35578*/ 	.byte	0x49, 0x54, 0x49, 0x56, 0x45, 0x20, 0x3d, 0x20, 0x74, 0x72, 0x75, 0x65, 0x5d, 0x00
	.type		__unnamed_5,@object
	.size		__unnamed_5,(__unnamed_2 - __unnamed_5)
__unnamed_5:
        /* <DEDUP_REMOVED lines=11> */
        /*35636*/ 	.byte	0x44, 0x49, 0x54, 0x49, 0x56, 0x45, 0x20, 0x3d, 0x20, 0x74, 0x72, 0x75, 0x65, 0x5d, 0x00
	.type		__unnamed_2,@object
	.size		__unnamed_2,(__unnamed_4 - __unnamed_2)
__unnamed_2:
        /* <DEDUP_REMOVED lines=12> */
	.type		__unnamed_4,@object
	.size		__unnamed_4,(.L_12 - __unnamed_4)
__unnamed_4:
        /* <DEDUP_REMOVED lines=12> */
.L_12:


//--------------------- .nv.shared._ZN17fastertransformer24apply_min_length_penaltyI6__halfEEvPT_iPKiS5_iii --------------------------
	.section	.nv.shared._ZN17fastertransformer24apply_min_length_penaltyI6__halfEEvPT_iPKiS5_iii,"aw",@nobits
	.sectionflags	@""
	.align	16
	.zero		1024


//--------------------- .nv.shared.reserved.0     --------------------------
	.section	.nv.shared.reserved.0,"aw",@nobits
	.weak		__nv_reservedSMEM_offset_0_alias
	.size		__nv_reservedSMEM_offset_0_alias, 0, 64
	.other		__nv_reservedSMEM_offset_0_alias,@"STO_CUDA_RESERVED_SHARED STV_DEFAULT"
__nv_reservedSMEM_offset_0_alias:
	.zero		0
	.zero		64


//--------------------- .nv.global                --------------------------
	.section	.nv.global,"aw",@nobits
.nv.global:
	.type		_ZN66_INTERNAL_1e2d82c7_30_beam_search_penalty_kernels_cu_d71c890f_31894cuda3std6ranges3__45__cpo9iter_moveE,@object
	.size		_ZN66_INTERNAL_1e2d82c7_30_beam_search_penalty_kernels_cu_d71c890f_31894cuda3std6ranges3__45__cpo9iter_moveE,(_ZN66_INTERNAL_1e2d82c7_30_beam_search_penalty_kernels_cu_d71c890f_31894cuda3std3__468_GLOBAL__N__1e2d82c7_30_beam_search_penalty_kernels_cu_d71c890f_31896ignoreE - _ZN66_INTERNAL_1e2d82c7_30_beam_search_penalty_kernels_cu_d71c890f_31894cuda3std6ranges3__45__cpo9iter_moveE)
_ZN66_INTERNAL_1e2d82c7_30_beam_search_penalty_kernels_cu_d71c890f_31894cuda3std6ranges3__45__cpo9iter_moveE:
	.zero		1
	.type		_ZN66_INTERNAL_1e2d82c7_30_beam_search_penalty_kernels_cu_d71c890f_31894cuda3std3__468_GLOBAL__N__1e2d82c7_30_beam_search_penalty_kernels_cu_d71c890f_31896ignoreE,@object
	.size		_ZN66_INTERNAL_1e2d82c7_30_beam_search_penalty_kernels_cu_d71c890f_31894cuda3std3__468_GLOBAL__N__1e2d82c7_30_beam_search_penalty_kernels_cu_d71c890f_31896ignoreE,(_ZN66_INTERNAL_1e2d82c7_30_beam_search_penalty_kernels_cu_d71c890f_31894cuda3std3__45__cpo4cendE - _ZN66_INTERNAL_1e2d82c7_30_beam_search_penalty_kernels_cu_d71c890f_31894cuda3std3__468_GLOBAL__N__1e2d82c7_30_beam_search_penalty_kernels_cu_d71c890f_31896ignoreE)
_ZN66_INTERNAL_1e2d82c7_30_beam_search_penalty_kernels_cu_d71c890f_31894cuda3std3__468_GLOBAL__N__1e2d82c7_30_beam_search_penalty_kernels_cu_d71c890f_31896ignoreE:
	.zero		1
	.type		_ZN66_INTERNAL_1e2d82c7_30_beam_search_penalty_kernels_cu_d71c890f_31894cuda3std3__45__cpo4cendE,@object
	.size		_ZN66_INTERNAL_1e2d82c7_30_beam_search_penalty_kernels_cu_d71c890f_31894cuda3std3__45__cpo4cendE,(_ZN66_INTERNAL_1e2d82c7_30_beam_search_penalty_kernels_cu_d71c890f_31894cuda3std3__45__cpo3endE - _ZN66_INTERNAL_1e2d82c7_30_beam_search_penalty_kernels_cu_d71c890f_31894cuda3std3__45__cpo4cendE)
_ZN66_INTERNAL_1e2d82c7_30_beam_search_penalty_kernels_cu_d71c890f_31894cuda3std3__45__cpo4cendE:
	.zero		1
	.type		_ZN66_INTERNAL_1e2d82c7_30_beam_search_penalty_kernels_cu_d71c890f_31894cuda3std3__45__cpo3endE,@object
	.size		_ZN66_INTERNAL_1e2d82c7_30_beam_search_penalty_kernels_cu_d71c890f_31894cuda3std3__45__cpo3endE,(_ZN66_INTERNAL_1e2d82c7_30_beam_search_penalty_kernels_cu_d71c890f_31894cuda3std3__48in_placeE - _ZN66_INTERNAL_1e2d82c7_30_beam_search_penalty_kernels_cu_d71c890f_31894cuda3std3__45__cpo3endE)
_ZN66_INTERNAL_1e2d82c7_30_beam_search_penalty_kernels_cu_d71c890f_31894cuda3std3__45__cpo3endE:
	.zero		1
	.type		_ZN66_INTERNAL_1e2d82c7_30_beam_search_penalty_kernels_cu_d71c890f_31894cuda3std3__48in_placeE,@object
	.size		_ZN66_INTERNAL_1e2d82c7_30_beam_search_penalty_kernels_cu_d71c890f_31894cuda3std3__48in_placeE,(_ZN66_INTERNAL_1e2d82c7_30_beam_search_penalty_kernels_cu_d71c890f_31894cuda3std6ranges3__45__cpo7advanceE - _ZN66_INTERNAL_1e2d82c7_30_beam_search_penalty_kernels_cu_d71c890f_31894cuda3std3__48in_placeE)
_ZN66_INTERNAL_1e2d82c7_30_beam_search_penalty_kernels_cu_d71c890f_31894cuda3std3__48in_placeE:
	.zero		1
	.type		_ZN66_INTERNAL_1e2d82c7_30_beam_search_penalty_kernels_cu_d71c890f_31894cuda3std6ranges3__45__cpo7advanceE,@object
	.size		_ZN66_INTERNAL_1e2d82c7_30_beam_search_penalty_kernels_cu_d71c890f_31894cuda3std6ranges3__45__cpo7advanceE,(_ZN66_INTERNAL_1e2d82c7_30_beam_search_penalty_kernels_cu_d71c890f_31894cuda3std3__45__cpo5beginE - _ZN66_INTERNAL_1e2d82c7_30_beam_search_penalty_kernels_cu_d71c890f_31894cuda3std6ranges3__45__cpo7advanceE)
_ZN66_INTERNAL_1e2d82c7_30_beam_search_penalty_kernels_cu_d71c890f_31894cuda3std6ranges3__45__cpo7advanceE:
	.zero		1
	.type		_ZN66_INTERNAL_1e2d82c7_30_beam_search_penalty_kernels_cu_d71c890f_31894cuda3std3__45__cpo5beginE,@object
	.size		_ZN66_INTERNAL_1e2d82c7_30_beam_search_penalty_kernels_cu_d71c890f_31894cuda3std3__45__cpo5beginE,(_ZN66_INTERNAL_1e2d82c7_30_beam_search_penalty_kernels_cu_d71c890f_31894cuda3std3__419piecewise_constructE - _ZN66_INTERNAL_1e2d82c7_30_beam_search_penalty_kernels_cu_d71c890f_31894cuda3std3__45__cpo5beginE)
_ZN66_INTERNAL_1e2d82c7_30_beam_search_penalty_kernels_cu_d71c890f_31894cuda3std3__45__cpo5beginE:
	.zero		1
	.type		_ZN66_INTERNAL_1e2d82c7_30_beam_search_penalty_kernels_cu_d71c890f_31894cuda3std3__419piecewise_constructE,@object
	.size		_ZN66_INTERNAL_1e2d82c7_30_beam_search_penalty_kernels_cu_d71c890f_31894cuda3std3__419piecewise_constructE,(_ZN66_INTERNAL_1e2d82c7_30_beam_search_penalty_kernels_cu_d71c890f_31894cuda3std3__45__cpo6cbeginE - _ZN66_INTERNAL_1e2d82c7_30_beam_search_penalty_kernels_cu_d71c890f_31894cuda3std3__419piecewise_constructE)
_ZN66_INTERNAL_1e2d82c7_30_beam_search_penalty_kernels_cu_d71c890f_31894cuda3std3__419piecewise_constructE:
	.zero		1
	.type		_ZN66_INTERNAL_1e2d82c7_30_beam_search_penalty_kernels_cu_d71c890f_31894cuda3std3__45__cpo6cbeginE,@object
	.size		_ZN66_INTERNAL_1e2d82c7_30_beam_search_penalty_kernels_cu_d71c890f_31894cuda3std3__45__cpo6cbeginE,(_ZN66_INTERNAL_1e2d82c7_30_beam_search_penalty_kernels_cu_d71c890f_31894cuda3std6ranges3__45__cpo4swapE - _ZN66_INTERNAL_1e2d82c7_30_beam_search_penalty_kernels_cu_d71c890f_31894cuda3std3__45__cpo6cbeginE)
_ZN66_INTERNAL_1e2d82c7_30_beam_search_penalty_kernels_cu_d71c890f_31894cuda3std3__45__cpo6cbeginE:
	.zero		1
	.type		_ZN66_INTERNAL_1e2d82c7_30_beam_search_penalty_kernels_cu_d71c890f_31894cuda3std6ranges3__45__cpo4swapE,@object
	.size		_ZN66_INTERNAL_1e2d82c7_30_beam_search_penalty_kernels_cu_d71c890f_31894cuda3std6ranges3__45__cpo4swapE,(.L_21 - _ZN66_INTERNAL_1e2d82c7_30_beam_search_penalty_kernels_cu_d71c890f_31894cuda3std6ranges3__45__cpo4swapE)
_ZN66_INTERNAL_1e2d82c7_30_beam_search_penalty_kernels_cu_d71c890f_31894cuda3std6ranges3__45__cpo4swapE:
	.zero		1
.L_21:


//--------------------- .nv.shared._ZN17fastertransformer24apply_repetition_penaltyI6__halfLb1EEEvPT_iiiiiPKiS5_S5_S5_if --------------------------
	.section	.nv.shared._ZN17fastertransformer24apply_repetition_penaltyI6__halfLb1EEEvPT_iiiiiPKiS5_S5_S5_if,"aw",@nobits
	.sectionflags	@""
	.align	16
	.zero		1024


//--------------------- .nv.shared._ZN17fastertransformer24apply_repetition_penaltyI6__halfLb0EEEvPT_iiiiiPKiS5_S5_S5_if --------------------------
	.section	.nv.shared._ZN17fastertransformer24apply_repetition_penaltyI6__halfLb0EEEvPT_iiiiiPKiS5_S5_S5_if,"aw",@nobits
	.sectionflags	@""
	.align	16
	.zero		1024


//--------------------- .nv.shared._ZN17fastertransformer20add_bias_temperatureI6__halfEEvPT_PKS2_iiiif --------------------------
	.section	.nv.shared._ZN17fastertransformer20add_bias_temperatureI6__halfEEvPT_PKS2_iiiif,"aw",@nobits
	.sectionflags	@""
	.align	16
	.zero		1024


//--------------------- .nv.shared._ZN17fastertransformer24apply_min_length_penaltyIfEEvPT_iPKiS4_iii --------------------------
	.section	.nv.shared._ZN17fastertransformer24apply_min_length_penaltyIfEEvPT_iPKiS4_iii,"aw",@nobits
	.sectionflags	@""
	.align	16
	.zero		1024


//--------------------- .nv.shared._ZN17fastertransformer24apply_repetition_penaltyIfLb1EEEvPT_iiiiiPKiS4_S4_S4_if --------------------------
	.section	.nv.shared._ZN17fastertransformer24apply_repetition_penaltyIfLb1EEEvPT_iiiiiPKiS4_S4_S4_if,"aw",@nobits
	.sectionflags	@""
	.align	16
	.zero		1024


//--------------------- .nv.shared._ZN17fastertransformer24apply_repetition_penaltyIfLb0EEEvPT_iiiiiPKiS4_S4_S4_if --------------------------
	.section	.nv.shared._ZN17fastertransformer24apply_repetition_penaltyIfLb0EEEvPT_iiiiiPKiS4_S4_S4_if,"aw",@nobits
	.sectionflags	@""
	.align	16
	.zero		1024


//--------------------- .nv.shared._ZN17fastertransformer20add_bias_temperatureIfEEvPT_PKS1_iiiif --------------------------
	.section	.nv.shared._ZN17fastertransformer20add_bias_temperatureIfEEvPT_PKS1_iiiif,"aw",@nobits
	.sectionflags	@""
	.align	16
	.zero		1024


//--------------------- .nv.shared._ZN17fastertransformer20add_bias_temperatureI7__half2EEvPT_PKS2_iiiif --------------------------
	.section	.nv.shared._ZN17fastertransformer20add_bias_temperatureI7__half2EEvPT_PKS2_iiiif,"aw",@nobits
	.sectionflags	@""
	.align	16
	.zero		1024


//--------------------- .nv.constant0._ZN17fastertransformer24apply_min_length_penaltyI6__halfEEvPT_iPKiS5_iii --------------------------
	.section	.nv.constant0._ZN17fastertransformer24apply_min_length_penaltyI6__halfEEvPT_iPKiS5_iii,"a",@progbits
	.sectionflags	@""
	.align	4
.nv.constant0._ZN17fastertransformer24apply_min_length_penaltyI6__halfEEvPT_iPKiS5_iii:
	.zero		940


//--------------------- .nv.constant0._ZN17fastertransformer24apply_repetition_penaltyI6__halfLb1EEEvPT_iiiiiPKiS5_S5_S5_if --------------------------
	.section	.nv.constant0._ZN17fastertransformer24apply_repetition_penaltyI6__halfLb1EEEvPT_iiiiiPKiS5_S5_S5_if,"a",@progbits
	.sectionflags	@""
	.align	4
.nv.constant0._ZN17fastertransformer24apply_repetition_penaltyI6__halfLb1EEEvPT_iiiiiPKiS5_S5_S5_if:
	.zero		968


//--------------------- .nv.constant0._ZN17fastertransformer24apply_repetition_penaltyI6__halfLb0EEEvPT_iiiiiPKiS5_S5_S5_if --------------------------
	.section	.nv.constant0._ZN17fastertransformer24apply_repetition_penaltyI6__halfLb0EEEvPT_iiiiiPKiS5_S5_S5_if,"a",@progbits
	.sectionflags	@""
	.align	4
.nv.constant0._ZN17fastertransformer24apply_repetition_penaltyI6__halfLb0EEEvPT_iiiiiPKiS5_S5_S5_if:
	.zero		968


//--------------------- .nv.constant0._ZN17fastertransformer20add_bias_temperatureI6__halfEEvPT_PKS2_iiiif --------------------------
	.section	.nv.constant0._ZN17fastertransformer20add_bias_temperatureI6__halfEEvPT_PKS2_iiiif,"a",@progbits
	.sectionflags	@""
	.align	4
.nv.constant0._ZN17fastertransformer20add_bias_temperatureI6__halfEEvPT_PKS2_iiiif:
	.zero		932


//--------------------- .nv.constant0._ZN17fastertransformer24apply_min_length_penaltyIfEEvPT_iPKiS4_iii --------------------------
	.section	.nv.constant0._ZN17fastertransformer24apply_min_length_penaltyIfEEvPT_iPKiS4_iii,"a",@progbits
	.sectionflags	@""
	.align	4
.nv.constant0._ZN17fastertransformer24apply_min_length_penaltyIfEEvPT_iPKiS4_iii:
	.zero		940


//--------------------- .nv.constant0._ZN17fastertransformer24apply_repetition_penaltyIfLb1EEEvPT_iiiiiPKiS4_S4_S4_if --------------------------
	.section	.nv.constant0._ZN17fastertransformer24apply_repetition_penaltyIfLb1EEEvPT_iiiiiPKiS4_S4_S4_if,"a",@progbits
	.sectionflags	@""
	.align	4
.nv.constant0._ZN17fastertransformer24apply_repetition_penaltyIfLb1EEEvPT_iiiiiPKiS4_S4_S4_if:
	.zero		968


//--------------------- .nv.constant0._ZN17fastertransformer24apply_repetition_penaltyIfLb0EEEvPT_iiiiiPKiS4_S4_S4_if --------------------------
	.section	.nv.constant0._ZN17fastertransformer24apply_repetition_penaltyIfLb0EEEvPT_iiiiiPKiS4_S4_S4_if,"a",@progbits
	.sectionflags	@""
	.align	4
.nv.constant0._ZN17fastertransformer24apply_repetition_penaltyIfLb0EEEvPT_iiiiiPKiS4_S4_S4_if:
	.zero		968


//--------------------- .nv.constant0._ZN17fastertransformer20add_bias_temperatureIfEEvPT_PKS1_iiiif --------------------------
	.section	.nv.constant0._ZN17fastertransformer20add_bias_temperatureIfEEvPT_PKS1_iiiif,"a",@progbits
	.sectionflags	@""
	.align	4
.nv.constant0._ZN17fastertransformer20add_bias_temperatureIfEEvPT_PKS1_iiiif:
	.zero		932


//--------------------- .nv.constant0._ZN17fastertransformer20add_bias_temperatureI7__half2EEvPT_PKS2_iiiif --------------------------
	.section	.nv.constant0._ZN17fastertransformer20add_bias_temperatureI7__half2EEvPT_PKS2_iiiif,"a",@progbits
	.sectionflags	@""
	.align	4
.nv.constant0._ZN17fastertransformer20add_bias_temperatureI7__half2EEvPT_PKS2_iiiif:
	.zero		932


//--------------------- SYMBOLS --------------------------

	.type		.nv.reservedSmem.offset0,@object
	.size		.nv.reservedSmem.offset0,0x4
	.type		.nv.reservedSmem.cap,@object
	.size		.nv.reservedSmem.cap,0x4
	.type		__assertfail,@function
